// auto-generated by cutlass_sweep.gemm — config: {"arch": "sm_90", "cluster_m": 4, "cluster_n": 4, "dtype": "fp16", "dtype_b": "fp16", "layout": "nt", "stages": 0, "tile_k": 32, "tile_m": 256, "tile_n": 256}
#include "cutlass/cutlass.h"
#include "cutlass/gemm/collective/collective_builder.hpp"
#include "cutlass/gemm/device/gemm_universal_adapter.h"
#include "cutlass/gemm/kernel/gemm_universal.hpp"
#include "cutlass/epilogue/collective/collective_builder.hpp"

using ElemA = cutlass::half_t;
using ElemB = cutlass::half_t;
using ElemCD = cutlass::half_t;
using Acc  = float;
using TileShape    = cute::Shape<cute::_256, cute::_256, cute::_32>;
using ClusterShape = cute::Shape<cute::_4, cute::_4, cute::_1>;

using CollectiveEpilogue = typename cutlass::epilogue::collective::CollectiveBuilder<
    cutlass::arch::Sm90, cutlass::arch::OpClassTensorOp,
    TileShape, ClusterShape,
    cutlass::epilogue::collective::EpilogueTileAuto,
    Acc, Acc,
    ElemCD, cutlass::layout::RowMajor, 128 / cutlass::sizeof_bits<ElemCD>::value,
    ElemCD, cutlass::layout::RowMajor, 128 / cutlass::sizeof_bits<ElemCD>::value,
    cutlass::epilogue::collective::EpilogueScheduleAuto
  >::CollectiveOp;

using CollectiveMainloop = typename cutlass::gemm::collective::CollectiveBuilder<
    cutlass::arch::Sm90, cutlass::arch::OpClassTensorOp,
    ElemA, cutlass::layout::RowMajor, 128 / cutlass::sizeof_bits<ElemA>::value,
    ElemB, cutlass::layout::ColumnMajor, 128 / cutlass::sizeof_bits<ElemB>::value,
    Acc,
    TileShape, ClusterShape,
    cutlass::gemm::collective::StageCountAutoCarveout<static_cast<int>(sizeof(typename CollectiveEpilogue::SharedStorage))>,
    cutlass::gemm::collective::KernelScheduleAuto
  >::CollectiveOp;

using GemmKernel = cutlass::gemm::kernel::GemmUniversal<
    cute::Shape<int,int,int,int>,
    CollectiveMainloop,
    CollectiveEpilogue
>;
using Gemm = cutlass::gemm::device::GemmUniversalAdapter<GemmKernel>;

// Force the device kernel symbol into the cubin without needing a host main.
auto* _anchor = &cutlass::device_kernel<GemmKernel>;


// ===== COMPILED SASS (sm_90a) =====

	.target	sm_90a

	.elftype	@"ET_EXEC"


//--------------------- .note.nv.tkinfo           --------------------------
	.section	.note.nv.tkinfo,"",@"SHT_NOTE"
	.sectionflags	@"SHF_NOTE_NV_TKINFO"
	.tkinfo
        /*0018*/ 	.word	0x00000002
        /*0030*/ 	.string	""
        /*0030*/ 	.string	"ptxas"
        /*0030*/ 	.string	"Cuda compilation tools, release 13.0, V13.0.88"
        /*0030*/ 	.string	"Build cuda_13.0.r13.0/compiler.36424714_0"
        /*0030*/ 	.string	"-arch sm_90a -m 64 "



//--------------------- .note.nv.cuinfo           --------------------------
	.section	.note.nv.cuinfo,"",@"SHT_NOTE"
	.sectionflags	@"SHF_NOTE_NV_CUINFO"
        /*0018*/ 	.short	0x0002
        /*001a*/ 	.short	0x005a
        /*001c*/ 	.short	0x0082
	.zero		2


//--------------------- .nv.info                  --------------------------
	.section	.nv.info,"",@"SHT_CUDA_INFO"
	.align	4


	//----- nvinfo : EIATTR_REGCOUNT
	.align		4
        /*0000*/ 	.byte	0x04, 0x2f
        /*0002*/ 	.short	(.L_15 - .L_14)
	.align		4
.L_14:
        /*0004*/ 	.word	index@(_ZN7cutlass13device_kernelINS_4gemm6kernel13GemmUniversalIN4cute5tupleIJiiiiEEENS1_10collective13CollectiveMmaINS1_34MainloopSm90TmaGmmaWarpSpecializedILi7ENS5_IJNS4_1CILi4EEESB_NSA_ILi1EEEEEENS1_35KernelTmaWarpSpecializedCooperativeEEENS5_IJNSA_ILi256EEESG_NSA_ILi32EEEEEENS_6half_tENS5_IJlSC_lEEESJ_SK_NS4_8TiledMMAINS4_8MMA_AtomIJNS4_4SM904GMMA26MMA_64x256x16_F32F16F16_SSILNSO_5MajorE0ELSQ_0ELNSO_7ScaleInE1ELSR_1EEEEEENS4_6LayoutINS5_IJNSA_ILi2EEESC_SC_EEENS5_IJSC_NSA_ILi0EEESX_EEEEENS5_IJNS4_10UnderscoreES10_S10_EEEEENS4_23SM90_TMA_LOAD_MULTICASTENS4_14ComposedLayoutINS4_7SwizzleILi2ELi4ELi3EEENS4_18smem_ptr_flag_bitsILi16EEENSU_INS5_IJNSA_ILi8EEESH_EEENS5_IJSH_SC_EEEEEEEvNS4_8identityES13_S1D_vS1E_EENS_8epilogue10collective6detail29Sm90TmaWarpSpecializedAdapterINS1H_15DefaultEpilogueISJ_SK_SK_NS1G_6thread17LinearCombinationISJ_Li1EffLNS1L_9ScaleType4KindE0ELNS_15FloatRoundStyleE2ESJ_EENS1_15EpilogueDefaultEEEEEvvEEEEvNT_6ParamsE)
        /*0008*/ 	.word	0x000000a8


	//----- nvinfo : EIATTR_FRAME_SIZE
	.align		4
.L_15:
        /*000c*/ 	.byte	0x04, 0x11
        /*000e*/ 	.short	(.L_17 - .L_16)
	.align		4
.L_16:
        /*0010*/ 	.word	index@(_ZN7cutlass13device_kernelINS_4gemm6kernel13GemmUniversalIN4cute5tupleIJiiiiEEENS1_10collective13CollectiveMmaINS1_34MainloopSm90TmaGmmaWarpSpecializedILi7ENS5_IJNS4_1CILi4EEESB_NSA_ILi1EEEEEENS1_35KernelTmaWarpSpecializedCooperativeEEENS5_IJNSA_ILi256EEESG_NSA_ILi32EEEEEENS_6half_tENS5_IJlSC_lEEESJ_SK_NS4_8TiledMMAINS4_8MMA_AtomIJNS4_4SM904GMMA26MMA_64x256x16_F32F16F16_SSILNSO_5MajorE0ELSQ_0ELNSO_7ScaleInE1ELSR_1EEEEEENS4_6LayoutINS5_IJNSA_ILi2EEESC_SC_EEENS5_IJSC_NSA_ILi0EEESX_EEEEENS5_IJNS4_10UnderscoreES10_S10_EEEEENS4_23SM90_TMA_LOAD_MULTICASTENS4_14ComposedLayoutINS4_7SwizzleILi2ELi4ELi3EEENS4_18smem_ptr_flag_bitsILi16EEENSU_INS5_IJNSA_ILi8EEESH_EEENS5_IJSH_SC_EEEEEEEvNS4_8identityES13_S1D_vS1E_EENS_8epilogue10collective6detail29Sm90TmaWarpSpecializedAdapterINS1H_15DefaultEpilogueISJ_SK_SK_NS1G_6thread17LinearCombinationISJ_Li1EffLNS1L_9ScaleType4KindE0ELNS_15FloatRoundStyleE2ESJ_EENS1_15EpilogueDefaultEEEEEvvEEEEvNT_6ParamsE)
        /*0014*/ 	.word	0x000004c0


	//----- nvinfo : EIATTR_MIN_STACK_SIZE
	.align		4
.L_17:
        /*0018*/ 	.byte	0x04, 0x12
        /*001a*/ 	.short	(.L_19 - .L_18)
	.align		4
.L_18:
        /*001c*/ 	.word	index@(_ZN7cutlass13device_kernelINS_4gemm6kernel13GemmUniversalIN4cute5tupleIJiiiiEEENS1_10collective13CollectiveMmaINS1_34MainloopSm90TmaGmmaWarpSpecializedILi7ENS5_IJNS4_1CILi4EEESB_NSA_ILi1EEEEEENS1_35KernelTmaWarpSpecializedCooperativeEEENS5_IJNSA_ILi256EEESG_NSA_ILi32EEEEEENS_6half_tENS5_IJlSC_lEEESJ_SK_NS4_8TiledMMAINS4_8MMA_AtomIJNS4_4SM904GMMA26MMA_64x256x16_F32F16F16_SSILNSO_5MajorE0ELSQ_0ELNSO_7ScaleInE1ELSR_1EEEEEENS4_6LayoutINS5_IJNSA_ILi2EEESC_SC_EEENS5_IJSC_NSA_ILi0EEESX_EEEEENS5_IJNS4_10UnderscoreES10_S10_EEEEENS4_23SM90_TMA_LOAD_MULTICASTENS4_14ComposedLayoutINS4_7SwizzleILi2ELi4ELi3EEENS4_18smem_ptr_flag_bitsILi16EEENSU_INS5_IJNSA_ILi8EEESH_EEENS5_IJSH_SC_EEEEEEEvNS4_8identityES13_S1D_vS1E_EENS_8epilogue10collective6detail29Sm90TmaWarpSpecializedAdapterINS1H_15DefaultEpilogueISJ_SK_SK_NS1G_6thread17LinearCombinationISJ_Li1EffLNS1L_9ScaleType4KindE0ELNS_15FloatRoundStyleE2ESJ_EENS1_15EpilogueDefaultEEEEEvvEEEEvNT_6ParamsE)
        /*0020*/ 	.word	0x000004c0
.L_19:


//--------------------- .nv.compat                --------------------------
	.section	.nv.compat,"",@"SHT_CUDA_COMPAT_INFO"
	.align	4
        /*0000*/ 	.byte	0x02, 0x09, 0x01, 0x00, 0x02, 0x02, 0x04, 0x00, 0x02, 0x05, 0x05, 0x00, 0x03, 0x07, 0x01, 0x01
        /*0010*/ 	.byte	0x02, 0x03, 0x01, 0x00, 0x02, 0x06, 0x01, 0x00, 0x04, 0x0b, 0x08, 0x00, 0x00, 0x00, 0x00, 0x00
        /*0020*/ 	.byte	0x00, 0x00, 0x00, 0x00


//--------------------- .nv.info._ZN7cutlass13device_kernelINS_4gemm6kernel13GemmUniversalIN4cute5tupleIJiiiiEEENS1_10collective13CollectiveMmaINS1_34MainloopSm90TmaGmmaWarpSpecializedILi7ENS5_IJNS4_1CILi4EEESB_NSA_ILi1EEEEEENS1_35KernelTmaWarpSpecializedCooperativeEEENS5_IJNSA_ILi256EEESG_NSA_ILi32EEEEEENS_6half_tENS5_IJlSC_lEEESJ_SK_NS4_8TiledMMAINS4_8MMA_AtomIJNS4_4SM904GMMA26MMA_64x256x16_F32F16F16_SSILNSO_5MajorE0ELSQ_0ELNSO_7ScaleInE1ELSR_1EEEEEENS4_6LayoutINS5_IJNSA_ILi2EEESC_SC_EEENS5_IJSC_NSA_ILi0EEESX_EEEEENS5_IJNS4_10UnderscoreES10_S10_EEEEENS4_23SM90_TMA_LOAD_MULTICASTENS4_14ComposedLayoutINS4_7SwizzleILi2ELi4ELi3EEENS4_18smem_ptr_flag_bitsILi16EEENSU_INS5_IJNSA_ILi8EEESH_EEENS5_IJSH_SC_EEEEEEEvNS4_8identityES13_S1D_vS1E_EENS_8epilogue10collective6detail29Sm90TmaWarpSpecializedAdapterINS1H_15DefaultEpilogueISJ_SK_SK_NS1G_6thread17LinearCombinationISJ_Li1EffLNS1L_9ScaleType4KindE0ELNS_15FloatRoundStyleE2ESJ_EENS1_15EpilogueDefaultEEEEEvvEEEEvNT_6ParamsE --------------------------
	.section	.nv.info._ZN7cutlass13device_kernelINS_4gemm6kernel13GemmUniversalIN4cute5tupleIJiiiiEEENS1_10collective13CollectiveMmaINS1_34MainloopSm90TmaGmmaWarpSpecializedILi7ENS5_IJNS4_1CILi4EEESB_NSA_ILi1EEEEEENS1_35KernelTmaWarpSpecializedCooperativeEEENS5_IJNSA_ILi256EEESG_NSA_ILi32EEEEEENS_6half_tENS5_IJlSC_lEEESJ_SK_NS4_8TiledMMAINS4_8MMA_AtomIJNS4_4SM904GMMA26MMA_64x256x16_F32F16F16_SSILNSO_5MajorE0ELSQ_0ELNSO_7ScaleInE1ELSR_1EEEEEENS4_6LayoutINS5_IJNSA_ILi2EEESC_SC_EEENS5_IJSC_NSA_ILi0EEESX_EEEEENS5_IJNS4_10UnderscoreES10_S10_EEEEENS4_23SM90_TMA_LOAD_MULTICASTENS4_14ComposedLayoutINS4_7SwizzleILi2ELi4ELi3EEENS4_18smem_ptr_flag_bitsILi16EEENSU_INS5_IJNSA_ILi8EEESH_EEENS5_IJSH_SC_EEEEEEEvNS4_8identityES13_S1D_vS1E_EENS_8epilogue10collective6detail29Sm90TmaWarpSpecializedAdapterINS1H_15DefaultEpilogueISJ_SK_SK_NS1G_6thread17LinearCombinationISJ_Li1EffLNS1L_9ScaleType4KindE0ELNS_15FloatRoundStyleE2ESJ_EENS1_15EpilogueDefaultEEEEEvvEEEEvNT_6ParamsE,"",@"SHT_CUDA_INFO"
	.sectionflags	@""
	.align	4


	//----- nvinfo : EIATTR_CUDA_API_VERSION
	.align		4
        /*0000*/ 	.byte	0x04, 0x37
        /*0002*/ 	.short	(.L_21 - .L_20)
.L_20:
        /*0004*/ 	.word	0x00000082


	//----- nvinfo : EIATTR_KPARAM_INFO
	.align		4
.L_21:
        /*0008*/ 	.byte	0x04, 0x17
        /*000a*/ 	.short	(.L_23 - .L_22)
.L_22:
        /*000c*/ 	.word	0x00000000
        /*0010*/ 	.short	0x0000
        /*0012*/ 	.short	0x0070
        /*0014*/ 	.byte	0x00, 0xf0, 0x01, 0x10


	//----- nvinfo : EIATTR_SPARSE_MMA_MASK
	.align		4
.L_23:
        /*0018*/ 	.byte	0x03, 0x50
        /*001a*/ 	.short	0x0000


	//----- nvinfo : EIATTR_MAXREG_COUNT
	.align		4
        /*001c*/ 	.byte	0x03, 0x1b
        /*001e*/ 	.short	0x00a8


	//----- nvinfo : EIATTR_NUM_BARRIERS
	.align		4
        /*0020*/ 	.byte	0x02, 0x4c
        /*0022*/ 	.byte	0x01
	.zero		1


	//----- nvinfo : EIATTR_EXTERNS
	.align		4
        /*0024*/ 	.byte	0x04, 0x0f
        /*0026*/ 	.short	(.L_25 - .L_24)


	//   ....[0]....
	.align		4
.L_24:
        /*0028*/ 	.word	index@(__assertfail)


	//----- nvinfo : EIATTR_ANNOTATIONS
	.align		4
.L_25:
        /*002c*/ 	.byte	0x04, 0x55
        /*002e*/ 	.short	(.L_27 - .L_26)


	//   ....[0]....
.L_26:
        /*0030*/ 	.word	0x00000001
        /*0034*/ 	.byte	0x80, 0x0a, 0x00, 0x00, 0x01, 0x00, 0x00, 0x00, 0x90, 0x0a, 0x00, 0x00, 0x01, 0x00, 0x00, 0x00
        /* <DEDUP_REMOVED lines=380> */
        /*1804*/ 	.byte	0xa0, 0x71, 0x01, 0x00


	//----- nvinfo : EIATTR_MERCURY_ISA_VERSION
	.align		4
.L_27:
        /*1808*/ 	.byte	0x03, 0x5f
        /*180a*/ 	.short	0x0101


	//----- nvinfo : EIATTR_INT_WARP_WIDE_INSTR_OFFSETS
	.align		4
        /*180c*/ 	.byte	0x04, 0x31
        /*180e*/ 	.short	(.L_29 - .L_28)


	//   ....[0]....
.L_28:
        /*1810*/ 	.word	0x00000600


	//   ....[1]....
        /*1814*/ 	.word	0x00000610


	//   ....[2]....
        /*1818*/ 	.word	0x00000760


	//----- nvinfo : EIATTR_COOP_GROUP_MASK_REGIDS
	.align		4
.L_29:
        /*181c*/ 	.byte	0x04, 0x29
        /*181e*/ 	.short	(.L_31 - .L_30)


	//   ....[0]....
.L_30:
        /*1820*/ 	.word	0xffffffff


	//   ....[1]....
        /*1824*/ 	.word	0xffffffff


	//   ....[2]....
        /*1828*/ 	.word	0xffffffff


	//   ....[3]....
        /*182c*/ 	.word	0xffffffff


	//   ....[4]....
        /*1830*/ 	.word	0xffffffff


	//   ....[5]....
        /*1834*/ 	.word	0xffffffff


	//----- nvinfo : EIATTR_COOP_GROUP_INSTR_OFFSETS
	.align		4
.L_31:
        /*1838*/ 	.byte	0x04, 0x28
        /*183a*/ 	.short	(.L_33 - .L_32)


	//   ....[0]....
.L_32:
        /*183c*/ 	.word	0x00000070


	//   ....[1]....
        /*1840*/ 	.word	0x00000080


	//   ....[2]....
        /*1844*/ 	.word	0x000001a0


	//   ....[3]....
        /*1848*/ 	.word	0x00000430


	//   ....[4]....
        /*184c*/ 	.word	0x000008c0


	//   ....[5]....
        /*1850*/ 	.word	0x00001490


	//----- nvinfo : EIATTR_REG_RECONFIG
	.align		4
.L_33:
        /*1854*/ 	.byte	0x01, 0x54
	.zero		2


	//----- nvinfo : EIATTR_SYSCALL_OFFSETS
	.align		4
        /*1858*/ 	.byte	0x04, 0x46
        /*185a*/ 	.short	(.L_35 - .L_34)


	//   ....[0]....
.L_34:
        /*185c*/ 	.word	0x00001640


	//----- nvinfo : EIATTR_MBARRIER_INSTR_OFFSETS
	.align		4
.L_35:
        /*1860*/ 	.byte	0x04, 0x39
        /*1862*/ 	.short	(.L_37 - .L_36)


	//   ....[0]....
.L_36:
        /*1864*/ 	.word	0x00000320
        /*1868*/ 	.word	0x000000ff
        /*186c*/ 	.word	0x00000000
        /*1870*/ 	.short	0x0100
        /*1872*/ 	.byte	0x08
	.zero		1


	//   ....[1]....
        /*1874*/ 	.word	0x00000330
        /*1878*/ 	.word	0x000000ff
        /*187c*/ 	.word	0x00000038
        /*1880*/ 	.short	0x0100
        /*1882*/ 	.byte	0x08
	.zero		1


	//   ....[2]....
        /*1884*/ 	.word	0x00000340
        /*1888*/ 	.word	0x000000ff
        /*188c*/ 	.word	0x00000008
        /*1890*/ 	.short	0x0100
        /*1892*/ 	.byte	0x08
	.zero		1


	//   ....[3]....
        /*1894*/ 	.word	0x00000350
        /*1898*/ 	.word	0x000000ff
        /*189c*/ 	.word	0x00000040
        /*18a0*/ 	.short	0x0100
        /*18a2*/ 	.byte	0x08
	.zero		1


	//   ....[4]....
        /*18a4*/ 	.word	0x00000360
        /*18a8*/ 	.word	0x000000ff
        /*18ac*/ 	.word	0x00000010
        /*18b0*/ 	.short	0x0100
        /*18b2*/ 	.byte	0x08
	.zero		1


	//   ....[5]....
        /*18b4*/ 	.word	0x00000370
        /*18b8*/ 	.word	0x000000ff
        /*18bc*/ 	.word	0x00000048
        /*18c0*/ 	.short	0x0100
        /*18c2*/ 	.byte	0x08
	.zero		1


	//   ....[6]....
        /*18c4*/ 	.word	0x00000380
        /*18c8*/ 	.word	0x000000ff
        /*18cc*/ 	.word	0x00000018
        /*18d0*/ 	.short	0x0100
        /*18d2*/ 	.byte	0x08
	.zero		1


	//   ....[7]....
        /*18d4*/ 	.word	0x00000390
        /*18d8*/ 	.word	0x000000ff
        /*18dc*/ 	.word	0x00000050
        /*18e0*/ 	.short	0x0100
        /*18e2*/ 	.byte	0x08
	.zero		1


	//   ....[8]....
        /*18e4*/ 	.word	0x000003a0
        /*18e8*/ 	.word	0x000000ff
        /*18ec*/ 	.word	0x00000020
        /*18f0*/ 	.short	0x0100
        /*18f2*/ 	.byte	0x08
	.zero		1


	//   ....[9]....
        /*18f4*/ 	.word	0x000003b0
        /*18f8*/ 	.word	0x000000ff
        /*18fc*/ 	.word	0x00000058
        /*1900*/ 	.short	0x0100
        /*1902*/ 	.byte	0x08
	.zero		1


	//   ....[10]....
        /*1904*/ 	.word	0x000003c0
        /*1908*/ 	.word	0x000000ff
        /*190c*/ 	.word	0x00000028
        /*1910*/ 	.short	0x0100
        /*1912*/ 	.byte	0x08
	.zero		1


	//   ....[11]....
        /*1914*/ 	.word	0x000003d0
        /*1918*/ 	.word	0x000000ff
        /*191c*/ 	.word	0x00000060
        /*1920*/ 	.short	0x0100
        /*1922*/ 	.byte	0x08
	.zero		1


	//   ....[12]....
        /*1924*/ 	.word	0x000003e0
        /*1928*/ 	.word	0x000000ff
        /*192c*/ 	.word	0x00000030
        /*1930*/ 	.short	0x0100
        /*1932*/ 	.byte	0x08
	.zero		1


	//   ....[13]....
        /*1934*/ 	.word	0x000003f0
        /*1938*/ 	.word	0x000000ff
        /*193c*/ 	.word	0x00000068
        /*1940*/ 	.short	0x0100
        /*1942*/ 	.byte	0x08
	.zero		1


	//   ....[14]....
        /*1944*/ 	.word	0x000007d0
        /*1948*/ 	.word	0x000000ff
        /*194c*/ 	.word	0x00000080
        /*1950*/ 	.short	0x0100
        /*1952*/ 	.byte	0x06
	.zero		1


	//   ....[15]....
        /*1954*/ 	.word	0x00000830
        /*1958*/ 	.word	0x000000ff
        /*195c*/ 	.word	0x00000088
        /*1960*/ 	.short	0x0100
        /*1962*/ 	.byte	0x06
	.zero		1


	//   ....[16]....
        /*1964*/ 	.word	0x00001720
        /*1968*/ 	.word	0x00000004
        /*196c*/ 	.word	0x00000000
        /*1970*/ 	.short	0x010a
        /*1972*/ 	.byte	0x3f
	.zero		1


	//   ....[17]....
        /*1974*/ 	.word	0x00001760
        /*1978*/ 	.word	0x00000004
        /*197c*/ 	.word	0x00000000
        /*1980*/ 	.short	0x010a
        /*1982*/ 	.byte	0x3f
	.zero		1


	//   ....[18]....
        /*1984*/ 	.word	0x00002cf0
        /*1988*/ 	.word	0x00000005
        /*198c*/ 	.word	0x00000000
        /*1990*/ 	.short	0x010a
        /*1992*/ 	.byte	0x3f
	.zero		1


	//   ....[19]....
        /*1994*/ 	.word	0x00002d30
        /*1998*/ 	.word	0x00000005
        /*199c*/ 	.word	0x00000000
        /*19a0*/ 	.short	0x010a
        /*19a2*/ 	.byte	0x3f
	.zero		1


	//   ....[20]....
        /*19a4*/ 	.word	0x00004d50
        /*19a8*/ 	.word	0x00000005
        /*19ac*/ 	.word	0x00000000
        /*19b0*/ 	.short	0x0101
        /*19b2*/ 	.byte	0x3f
	.zero		1


	//   ....[21]....
        /*19b4*/ 	.word	0x00004f80
        /*19b8*/ 	.word	0x00000000
        /*19bc*/ 	.word	0x00000000
        /*19c0*/ 	.short	0x0101
        /*19c2*/ 	.byte	0x3f
	.zero		1


	//   ....[22]....
        /*19c4*/ 	.word	0x00016cb0
        /*19c8*/ 	.word	0x0000000a
        /*19cc*/ 	.word	0x00000038
        /*19d0*/ 	.short	0x010a
        /*19d2*/ 	.byte	0x3f
	.zero		1


	//   ....[23]....
        /*19d4*/ 	.word	0x000170b0
        /*19d8*/ 	.word	0x00000003
        /*19dc*/ 	.word	0x00000088
        /*19e0*/ 	.short	0x0101
        /*19e2*/ 	.byte	0x3f
	.zero		1


	//   ....[24]....
        /*19e4*/ 	.word	0x000178a0
        /*19e8*/ 	.word	0x00000005
        /*19ec*/ 	.word	0x00000000
        /*19f0*/ 	.short	0x010a
        /*19f2*/ 	.byte	0x3f
	.zero		1


	//   ....[25]....
        /*19f4*/ 	.word	0x00017930
        /*19f8*/ 	.word	0x00000007
        /*19fc*/ 	.word	0x00000000
        /*1a00*/ 	.short	0x010a
        /*1a02*/ 	.byte	0x3f
	.zero		1


	//   ....[26]....
        /*1a04*/ 	.word	0x000179c0
        /*1a08*/ 	.word	0x00000007
        /*1a0c*/ 	.word	0x00000000
        /*1a10*/ 	.short	0x010a
        /*1a12*/ 	.byte	0x3f
	.zero		1


	//   ....[27]....
        /*1a14*/ 	.word	0x00017a50
        /*1a18*/ 	.word	0x00000007
        /*1a1c*/ 	.word	0x00000000
        /*1a20*/ 	.short	0x010a
        /*1a22*/ 	.byte	0x3f
	.zero		1


	//   ....[28]....
        /*1a24*/ 	.word	0x00017ae0
        /*1a28*/ 	.word	0x00000007
        /*1a2c*/ 	.word	0x00000000
        /*1a30*/ 	.short	0x010a
        /*1a32*/ 	.byte	0x3f
	.zero		1


	//   ....[29]....
        /*1a34*/ 	.word	0x00017b70
        /*1a38*/ 	.word	0x00000007
        /*1a3c*/ 	.word	0x00000000
        /*1a40*/ 	.short	0x010a
        /*1a42*/ 	.byte	0x3f
	.zero		1


	//   ....[30]....
        /*1a44*/ 	.word	0x00017c00
        /*1a48*/ 	.word	0x00000003
        /*1a4c*/ 	.word	0x00000000
        /*1a50*/ 	.short	0x010a
        /*1a52*/ 	.byte	0x3f
	.zero		1


	//   ....[31]....
        /*1a54*/ 	.word	0x00017c60
        /*1a58*/ 	.word	0x00000004
        /*1a5c*/ 	.word	0x00000000
        /*1a60*/ 	.short	0x010a
        /*1a62*/ 	.byte	0x3f
	.zero		1


	//   ....[32]....
        /*1a64*/ 	.word	0x00017cb0
        /*1a68*/ 	.word	0x00000005
        /*1a6c*/ 	.word	0x00000000
        /*1a70*/ 	.short	0x010a
        /*1a72*/ 	.byte	0x3f
	.zero		1


	//   ....[33]....
        /*1a74*/ 	.word	0x00017d80
        /*1a78*/ 	.word	0x0000000a
        /*1a7c*/ 	.word	0x00000038
        /*1a80*/ 	.short	0x010a
        /*1a82*/ 	.byte	0x3f
	.zero		1


	//   ....[34]....
        /*1a84*/ 	.word	0x00017e50
        /*1a88*/ 	.word	0x00000005
        /*1a8c*/ 	.word	0x00000000
        /*1a90*/ 	.short	0x010a
        /*1a92*/ 	.byte	0x3f
	.zero		1


	//   ....[35]....
        /*1a94*/ 	.word	0x00017ea0
        /*1a98*/ 	.word	0x00000007
        /*1a9c*/ 	.word	0x00000000
        /*1aa0*/ 	.short	0x010a
        /*1aa2*/ 	.byte	0x3f
	.zero		1


	//   ....[36]....
        /*1aa4*/ 	.word	0x00017ef0
        /*1aa8*/ 	.word	0x00000007
        /*1aac*/ 	.word	0x00000000
        /*1ab0*/ 	.short	0x010a
        /*1ab2*/ 	.byte	0x3f
	.zero		1


	//   ....[37]....
        /*1ab4*/ 	.word	0x00017f40
        /*1ab8*/ 	.word	0x00000007
        /*1abc*/ 	.word	0x00000000
        /*1ac0*/ 	.short	0x010a
        /*1ac2*/ 	.byte	0x3f
	.zero		1


	//   ....[38]....
        /*1ac4*/ 	.word	0x00017f90
        /*1ac8*/ 	.word	0x00000007
        /*1acc*/ 	.word	0x00000000
        /*1ad0*/ 	.short	0x010a
        /*1ad2*/ 	.byte	0x3f
	.zero		1


	//   ....[39]....
        /*1ad4*/ 	.word	0x00017fe0
        /*1ad8*/ 	.word	0x00000007
        /*1adc*/ 	.word	0x00000000
        /*1ae0*/ 	.short	0x010a
        /*1ae2*/ 	.byte	0x3f
	.zero		1


	//----- nvinfo : EIATTR_NUM_MBARRIERS
	.align		4
.L_37:
        /*1ae4*/ 	.byte	0x03, 0x38
        /*1ae6*/ 	.short	0x0010


	//----- nvinfo : EIATTR_EXIT_INSTR_OFFSETS
	.align		4
        /*1ae8*/ 	.byte	0x04, 0x1c
        /*1aea*/ 	.short	(.L_39 - .L_38)


	//   ....[0]....
.L_38:
        /*1aec*/ 	.word	0x00000b20


	//   ....[1]....
        /*1af0*/ 	.word	0x000013b0


	//   ....[2]....
        /*1af4*/ 	.word	0x000161f0


	//   ....[3]....
        /*1af8*/ 	.word	0x00016810


	//   ....[4]....
        /*1afc*/ 	.word	0x00017c50


	//----- nvinfo : EIATTR_MAX_THREADS
	.align		4
.L_39:
        /*1b00*/ 	.byte	0x04, 0x05
        /*1b02*/ 	.short	(.L_41 - .L_40)
.L_40:
        /*1b04*/ 	.word	0x00000180
        /*1b08*/ 	.word	0x00000001
        /*1b0c*/ 	.word	0x00000001


	//----- nvinfo : EIATTR_CRS_STACK_SIZE
	.align		4
.L_41:
        /*1b10*/ 	.byte	0x04, 0x1e
        /*1b12*/ 	.short	(.L_43 - .L_42)
.L_42:
        /*1b14*/ 	.word	0x00000000


	//----- nvinfo : EIATTR_CBANK_PARAM_SIZE
	.align		4
.L_43:
        /*1b18*/ 	.byte	0x03, 0x19
        /*1b1a*/ 	.short	0x0470


	//----- nvinfo : EIATTR_PARAM_CBANK
	.align		4
        /*1b1c*/ 	.byte	0x04, 0x0a
        /*1b1e*/ 	.short	(.L_45 - .L_44)
	.align		4
.L_44:
        /*1b20*/ 	.word	index@(.nv.constant0._ZN7cutlass13device_kernelINS_4gemm6kernel13GemmUniversalIN4cute5tupleIJiiiiEEENS1_10collective13CollectiveMmaINS1_34MainloopSm90TmaGmmaWarpSpecializedILi7ENS5_IJNS4_1CILi4EEESB_NSA_ILi1EEEEEENS1_35KernelTmaWarpSpecializedCooperativeEEENS5_IJNSA_ILi256EEESG_NSA_ILi32EEEEEENS_6half_tENS5_IJlSC_lEEESJ_SK_NS4_8TiledMMAINS4_8MMA_AtomIJNS4_4SM904GMMA26MMA_64x256x16_F32F16F16_SSILNSO_5MajorE0ELSQ_0ELNSO_7ScaleInE1ELSR_1EEEEEENS4_6LayoutINS5_IJNSA_ILi2EEESC_SC_EEENS5_IJSC_NSA_ILi0EEESX_EEEEENS5_IJNS4_10UnderscoreES10_S10_EEEEENS4_23SM90_TMA_LOAD_MULTICASTENS4_14ComposedLayoutINS4_7SwizzleILi2ELi4ELi3EEENS4_18smem_ptr_flag_bitsILi16EEENSU_INS5_IJNSA_ILi8EEESH_EEENS5_IJSH_SC_EEEEEEEvNS4_8identityES13_S1D_vS1E_EENS_8epilogue10collective6detail29Sm90TmaWarpSpecializedAdapterINS1H_15DefaultEpilogueISJ_SK_SK_NS1G_6thread17LinearCombinationISJ_Li1EffLNS1L_9ScaleType4KindE0ELNS_15FloatRoundStyleE2ESJ_EENS1_15EpilogueDefaultEEEEEvvEEEEvNT_6ParamsE)
        /*1b24*/ 	.short	0x0210
        /*1b26*/ 	.short	0x0470


	//----- nvinfo : EIATTR_SW_WAR
	.align		4
.L_45:
        /*1b28*/ 	.byte	0x04, 0x36
        /*1b2a*/ 	.short	(.L_47 - .L_46)
.L_46:
        /*1b2c*/ 	.word	0x00000008
.L_47:


//--------------------- .nv.callgraph             --------------------------
	.section	.nv.callgraph,"",@"SHT_CUDA_CALLGRAPH"
	.align	4
	.sectionentsize	8
	.align		4
        /*0000*/ 	.word	0x00000000
	.align		4
        /*0004*/ 	.word	0xffffffff
	.align		4
        /*0008*/ 	.word	index@(_ZN7cutlass13device_kernelINS_4gemm6kernel13GemmUniversalIN4cute5tupleIJiiiiEEENS1_10collective13CollectiveMmaINS1_34MainloopSm90TmaGmmaWarpSpecializedILi7ENS5_IJNS4_1CILi4EEESB_NSA_ILi1EEEEEENS1_35KernelTmaWarpSpecializedCooperativeEEENS5_IJNSA_ILi256EEESG_NSA_ILi32EEEEEENS_6half_tENS5_IJlSC_lEEESJ_SK_NS4_8TiledMMAINS4_8MMA_AtomIJNS4_4SM904GMMA26MMA_64x256x16_F32F16F16_SSILNSO_5MajorE0ELSQ_0ELNSO_7ScaleInE1ELSR_1EEEEEENS4_6LayoutINS5_IJNSA_ILi2EEESC_SC_EEENS5_IJSC_NSA_ILi0EEESX_EEEEENS5_IJNS4_10UnderscoreES10_S10_EEEEENS4_23SM90_TMA_LOAD_MULTICASTENS4_14ComposedLayoutINS4_7SwizzleILi2ELi4ELi3EEENS4_18smem_ptr_flag_bitsILi16EEENSU_INS5_IJNSA_ILi8EEESH_EEENS5_IJSH_SC_EEEEEEEvNS4_8identityES13_S1D_vS1E_EENS_8epilogue10collective6detail29Sm90TmaWarpSpecializedAdapterINS1H_15DefaultEpilogueISJ_SK_SK_NS1G_6thread17LinearCombinationISJ_Li1EffLNS1L_9ScaleType4KindE0ELNS_15FloatRoundStyleE2ESJ_EENS1_15EpilogueDefaultEEEEEvvEEEEvNT_6ParamsE)
	.align		4
        /*000c*/ 	.word	index@(__assertfail)
	.align		4
        /*0010*/ 	.word	0x00000000
	.align		4
        /*0014*/ 	.word	0xfffffffe
	.align		4
        /*0018*/ 	.word	0x00000000
	.align		4
        /*001c*/ 	.word	0xfffffffd
	.align		4
        /*0020*/ 	.word	0x00000000
	.align		4
        /*0024*/ 	.word	0xfffffffc


//--------------------- .nv.constant4             --------------------------
	.section	.nv.constant4,"a",@progbits
	.align	8
	.align		8
.nv.constant4:
        /*0000*/ 	.dword	__assertfail
	.align		8
        /*0008*/ 	.dword	__unnamed_1
	.align		8
        /*0010*/ 	.dword	_ZN40_INTERNAL_8c1b2a75_4_k_cu_1c7147d9_248494cuda3std3__45__cpo5beginE
	.align		8
        /*0018*/ 	.dword	_ZN40_INTERNAL_8c1b2a75_4_k_cu_1c7147d9_248494cuda3std3__45__cpo3endE
	.align		8
        /*0020*/ 	.dword	_ZN40_INTERNAL_8c1b2a75_4_k_cu_1c7147d9_248494cuda3std3__45__cpo6cbeginE
	.align		8
        /*0028*/ 	.dword	_ZN40_INTERNAL_8c1b2a75_4_k_cu_1c7147d9_248494cuda3std3__45__cpo4cendE
	.align		8
        /*0030*/ 	.dword	_ZN40_INTERNAL_8c1b2a75_4_k_cu_1c7147d9_248494cuda3std3__442_GLOBAL__N__8c1b2a75_4_k_cu_1c7147d9_248496ignoreE
	.align		8
        /*0038*/ 	.dword	_ZN40_INTERNAL_8c1b2a75_4_k_cu_1c7147d9_248494cuda3std3__419piecewise_constructE
	.align		8
        /*0040*/ 	.dword	_ZN40_INTERNAL_8c1b2a75_4_k_cu_1c7147d9_248494cuda3std3__48in_placeE
	.align		8
        /*0048*/ 	.dword	_ZN40_INTERNAL_8c1b2a75_4_k_cu_1c7147d9_248494cuda3std6ranges3__45__cpo4swapE
	.align		8
        /*0050*/ 	.dword	_ZN40_INTERNAL_8c1b2a75_4_k_cu_1c7147d9_248494cuda3std6ranges3__45__cpo9iter_moveE
	.align		8
        /*0058*/ 	.dword	_ZN40_INTERNAL_8c1b2a75_4_k_cu_1c7147d9_248494cute7productE
	.align		8
        /*0060*/ 	.dword	_ZN40_INTERNAL_8c1b2a75_4_k_cu_1c7147d9_248494cute1_E
	.align		8
        /*0068*/ 	.dword	$str$22
	.align		8
        /*0070*/ 	.dword	$str$23


//--------------------- .text._ZN7cutlass13device_kernelINS_4gemm6kernel13GemmUniversalIN4cute5tupleIJiiiiEEENS1_10collective13CollectiveMmaINS1_34MainloopSm90TmaGmmaWarpSpecializedILi7ENS5_IJNS4_1CILi4EEESB_NSA_ILi1EEEEEENS1_35KernelTmaWarpSpecializedCooperativeEEENS5_IJNSA_ILi256EEESG_NSA_ILi32EEEEEENS_6half_tENS5_IJlSC_lEEESJ_SK_NS4_8TiledMMAINS4_8MMA_AtomIJNS4_4SM904GMMA26MMA_64x256x16_F32F16F16_SSILNSO_5MajorE0ELSQ_0ELNSO_7ScaleInE1ELSR_1EEEEEENS4_6LayoutINS5_IJNSA_ILi2EEESC_SC_EEENS5_IJSC_NSA_ILi0EEESX_EEEEENS5_IJNS4_10UnderscoreES10_S10_EEEEENS4_23SM90_TMA_LOAD_MULTICASTENS4_14ComposedLayoutINS4_7SwizzleILi2ELi4ELi3EEENS4_18smem_ptr_flag_bitsILi16EEENSU_INS5_IJNSA_ILi8EEESH_EEENS5_IJSH_SC_EEEEEEEvNS4_8identityES13_S1D_vS1E_EENS_8epilogue10collective6detail29Sm90TmaWarpSpecializedAdapterINS1H_15DefaultEpilogueISJ_SK_SK_NS1G_6thread17LinearCombinationISJ_Li1EffLNS1L_9ScaleType4KindE0ELNS_15FloatRoundStyleE2ESJ_EENS1_15EpilogueDefaultEEEEEvvEEEEvNT_6ParamsE --------------------------
	.section	.text._ZN7cutlass13device_kernelINS_4gemm6kernel13GemmUniversalIN4cute5tupleIJiiiiEEENS1_10collective13CollectiveMmaINS1_34MainloopSm90TmaGmmaWarpSpecializedILi7ENS5_IJNS4_1CILi4EEESB_NSA_ILi1EEEEEENS1_35KernelTmaWarpSpecializedCooperativeEEENS5_IJNSA_ILi256EEESG_NSA_ILi32EEEEEENS_6half_tENS5_IJlSC_lEEESJ_SK_NS4_8TiledMMAINS4_8MMA_AtomIJNS4_4SM904GMMA26MMA_64x256x16_F32F16F16_SSILNSO_5MajorE0ELSQ_0ELNSO_7ScaleInE1ELSR_1EEEEEENS4_6LayoutINS5_IJNSA_ILi2EEESC_SC_EEENS5_IJSC_NSA_ILi0EEESX_EEEEENS5_IJNS4_10UnderscoreES10_S10_EEEEENS4_23SM90_TMA_LOAD_MULTICASTENS4_14ComposedLayoutINS4_7SwizzleILi2ELi4ELi3EEENS4_18smem_ptr_flag_bitsILi16EEENSU_INS5_IJNSA_ILi8EEESH_EEENS5_IJSH_SC_EEEEEEEvNS4_8identityES13_S1D_vS1E_EENS_8epilogue10collective6detail29Sm90TmaWarpSpecializedAdapterINS1H_15DefaultEpilogueISJ_SK_SK_NS1G_6thread17LinearCombinationISJ_Li1EffLNS1L_9ScaleType4KindE0ELNS_15FloatRoundStyleE2ESJ_EENS1_15EpilogueDefaultEEEEEvvEEEEvNT_6ParamsE,"ax",@progbits
	.align	128
.text._ZN7cutlass13device_kernelINS_4gemm6kernel13GemmUniversalIN4cute5tupleIJiiiiEEENS1_10collective13CollectiveMmaINS1_34MainloopSm90TmaGmmaWarpSpecializedILi7ENS5_IJNS4_1CILi4EEESB_NSA_ILi1EEEEEENS1_35KernelTmaWarpSpecializedCooperativeEEENS5_IJNSA_ILi256EEESG_NSA_ILi32EEEEEENS_6half_tENS5_IJlSC_lEEESJ_SK_NS4_8TiledMMAINS4_8MMA_AtomIJNS4_4SM904GMMA26MMA_64x256x16_F32F16F16_SSILNSO_5MajorE0ELSQ_0ELNSO_7ScaleInE1ELSR_1EEEEEENS4_6LayoutINS5_IJNSA_ILi2EEESC_SC_EEENS5_IJSC_NSA_ILi0EEESX_EEEEENS5_IJNS4_10UnderscoreES10_S10_EEEEENS4_23SM90_TMA_LOAD_MULTICASTENS4_14ComposedLayoutINS4_7SwizzleILi2ELi4ELi3EEENS4_18smem_ptr_flag_bitsILi16EEENSU_INS5_IJNSA_ILi8EEESH_EEENS5_IJSH_SC_EEEEEEEvNS4_8identityES13_S1D_vS1E_EENS_8epilogue10collective6detail29Sm90TmaWarpSpecializedAdapterINS1H_15DefaultEpilogueISJ_SK_SK_NS1G_6thread17LinearCombinationISJ_Li1EffLNS1L_9ScaleType4KindE0ELNS_15FloatRoundStyleE2ESJ_EENS1_15EpilogueDefaultEEEEEvvEEEEvNT_6ParamsE:
        .type           _ZN7cutlass13device_kernelINS_4gemm6kernel13GemmUniversalIN4cute5tupleIJiiiiEEENS1_10collective13CollectiveMmaINS1_34MainloopSm90TmaGmmaWarpSpecializedILi7ENS5_IJNS4_1CILi4EEESB_NSA_ILi1EEEEEENS1_35KernelTmaWarpSpecializedCooperativeEEENS5_IJNSA_ILi256EEESG_NSA_ILi32EEEEEENS_6half_tENS5_IJlSC_lEEESJ_SK_NS4_8TiledMMAINS4_8MMA_AtomIJNS4_4SM904GMMA26MMA_64x256x16_F32F16F16_SSILNSO_5MajorE0ELSQ_0ELNSO_7ScaleInE1ELSR_1EEEEEENS4_6LayoutINS5_IJNSA_ILi2EEESC_SC_EEENS5_IJSC_NSA_ILi0EEESX_EEEEENS5_IJNS4_10UnderscoreES10_S10_EEEEENS4_23SM90_TMA_LOAD_MULTICASTENS4_14ComposedLayoutINS4_7SwizzleILi2ELi4ELi3EEENS4_18smem_ptr_flag_bitsILi16EEENSU_INS5_IJNSA_ILi8EEESH_EEENS5_IJSH_SC_EEEEEEEvNS4_8identityES13_S1D_vS1E_EENS_8epilogue10collective6detail29Sm90TmaWarpSpecializedAdapterINS1H_15DefaultEpilogueISJ_SK_SK_NS1G_6thread17LinearCombinationISJ_Li1EffLNS1L_9ScaleType4KindE0ELNS_15FloatRoundStyleE2ESJ_EENS1_15EpilogueDefaultEEEEEvvEEEEvNT_6ParamsE,@function
        .size           _ZN7cutlass13device_kernelINS_4gemm6kernel13GemmUniversalIN4cute5tupleIJiiiiEEENS1_10collective13CollectiveMmaINS1_34MainloopSm90TmaGmmaWarpSpecializedILi7ENS5_IJNS4_1CILi4EEESB_NSA_ILi1EEEEEENS1_35KernelTmaWarpSpecializedCooperativeEEENS5_IJNSA_ILi256EEESG_NSA_ILi32EEEEEENS_6half_tENS5_IJlSC_lEEESJ_SK_NS4_8TiledMMAINS4_8MMA_AtomIJNS4_4SM904GMMA26MMA_64x256x16_F32F16F16_SSILNSO_5MajorE0ELSQ_0ELNSO_7ScaleInE1ELSR_1EEEEEENS4_6LayoutINS5_IJNSA_ILi2EEESC_SC_EEENS5_IJSC_NSA_ILi0EEESX_EEEEENS5_IJNS4_10UnderscoreES10_S10_EEEEENS4_23SM90_TMA_LOAD_MULTICASTENS4_14ComposedLayoutINS4_7SwizzleILi2ELi4ELi3EEENS4_18smem_ptr_flag_bitsILi16EEENSU_INS5_IJNSA_ILi8EEESH_EEENS5_IJSH_SC_EEEEEEEvNS4_8identityES13_S1D_vS1E_EENS_8epilogue10collective6detail29Sm90TmaWarpSpecializedAdapterINS1H_15DefaultEpilogueISJ_SK_SK_NS1G_6thread17LinearCombinationISJ_Li1EffLNS1L_9ScaleType4KindE0ELNS_15FloatRoundStyleE2ESJ_EENS1_15EpilogueDefaultEEEEEvvEEEEvNT_6ParamsE,(.L_x_587 - _ZN7cutlass13device_kernelINS_4gemm6kernel13GemmUniversalIN4cute5tupleIJiiiiEEENS1_10collective13CollectiveMmaINS1_34MainloopSm90TmaGmmaWarpSpecializedILi7ENS5_IJNS4_1CILi4EEESB_NSA_ILi1EEEEEENS1_35KernelTmaWarpSpecializedCooperativeEEENS5_IJNSA_ILi256EEESG_NSA_ILi32EEEEEENS_6half_tENS5_IJlSC_lEEESJ_SK_NS4_8TiledMMAINS4_8MMA_AtomIJNS4_4SM904GMMA26MMA_64x256x16_F32F16F16_SSILNSO_5MajorE0ELSQ_0ELNSO_7ScaleInE1ELSR_1EEEEEENS4_6LayoutINS5_IJNSA_ILi2EEESC_SC_EEENS5_IJSC_NSA_ILi0EEESX_EEEEENS5_IJNS4_10UnderscoreES10_S10_EEEEENS4_23SM90_TMA_LOAD_MULTICASTENS4_14ComposedLayoutINS4_7SwizzleILi2ELi4ELi3EEENS4_18smem_ptr_flag_bitsILi16EEENSU_INS5_IJNSA_ILi8EEESH_EEENS5_IJSH_SC_EEEEEEEvNS4_8identityES13_S1D_vS1E_EENS_8epilogue10collective6detail29Sm90TmaWarpSpecializedAdapterINS1H_15DefaultEpilogueISJ_SK_SK_NS1G_6thread17LinearCombinationISJ_Li1EffLNS1L_9ScaleType4KindE0ELNS_15FloatRoundStyleE2ESJ_EENS1_15EpilogueDefaultEEEEEvvEEEEvNT_6ParamsE)
        .other          _ZN7cutlass13device_kernelINS_4gemm6kernel13GemmUniversalIN4cute5tupleIJiiiiEEENS1_10collective13CollectiveMmaINS1_34MainloopSm90TmaGmmaWarpSpecializedILi7ENS5_IJNS4_1CILi4EEESB_NSA_ILi1EEEEEENS1_35KernelTmaWarpSpecializedCooperativeEEENS5_IJNSA_ILi256EEESG_NSA_ILi32EEEEEENS_6half_tENS5_IJlSC_lEEESJ_SK_NS4_8TiledMMAINS4_8MMA_AtomIJNS4_4SM904GMMA26MMA_64x256x16_F32F16F16_SSILNSO_5MajorE0ELSQ_0ELNSO_7ScaleInE1ELSR_1EEEEEENS4_6LayoutINS5_IJNSA_ILi2EEESC_SC_EEENS5_IJSC_NSA_ILi0EEESX_EEEEENS5_IJNS4_10UnderscoreES10_S10_EEEEENS4_23SM90_TMA_LOAD_MULTICASTENS4_14ComposedLayoutINS4_7SwizzleILi2ELi4ELi3EEENS4_18smem_ptr_flag_bitsILi16EEENSU_INS5_IJNSA_ILi8EEESH_EEENS5_IJSH_SC_EEEEEEEvNS4_8identityES13_S1D_vS1E_EENS_8epilogue10collective6detail29Sm90TmaWarpSpecializedAdapterINS1H_15DefaultEpilogueISJ_SK_SK_NS1G_6thread17LinearCombinationISJ_Li1EffLNS1L_9ScaleType4KindE0ELNS_15FloatRoundStyleE2ESJ_EENS1_15EpilogueDefaultEEEEEvvEEEEvNT_6ParamsE,@"STO_CUDA_ENTRY STV_DEFAULT"
_ZN7cutlass13device_kernelINS_4gemm6kernel13GemmUniversalIN4cute5tupleIJiiiiEEENS1_10collective13CollectiveMmaINS1_34MainloopSm90TmaGmmaWarpSpecializedILi7ENS5_IJNS4_1CILi4EEESB_NSA_ILi1EEEEEENS1_35KernelTmaWarpSpecializedCooperativeEEENS5_IJNSA_ILi256EEESG_NSA_ILi32EEEEEENS_6half_tENS5_IJlSC_lEEESJ_SK_NS4_8TiledMMAINS4_8MMA_AtomIJNS4_4SM904GMMA26MMA_64x256x16_F32F16F16_SSILNSO_5MajorE0ELSQ_0ELNSO_7ScaleInE1ELSR_1EEEEEENS4_6LayoutINS5_IJNSA_ILi2EEESC_SC_EEENS5_IJSC_NSA_ILi0EEESX_EEEEENS5_IJNS4_10UnderscoreES10_S10_EEEEENS4_23SM90_TMA_LOAD_MULTICASTENS4_14ComposedLayoutINS4_7SwizzleILi2ELi4ELi3EEENS4_18smem_ptr_flag_bitsILi16EEENSU_INS5_IJNSA_ILi8EEESH_EEENS5_IJSH_SC_EEEEEEEvNS4_8identityES13_S1D_vS1E_EENS_8epilogue10collective6detail29Sm90TmaWarpSpecializedAdapterINS1H_15DefaultEpilogueISJ_SK_SK_NS1G_6thread17LinearCombinationISJ_Li1EffLNS1L_9ScaleType4KindE0ELNS_15FloatRoundStyleE2ESJ_EENS1_15EpilogueDefaultEEEEEvvEEEEvNT_6ParamsE:
[----:B------:R-:W0:Y:S02]  /*0000*/  LDC R1, c[0x0][0x28] ;  /* 0x00000a00ff017b82 */ /* 0x000e240000000800 */
[----:B0-----:R-:W-:Y:S01]  /*0010*/  VIADD R1, R1, 0xfffffb40 ;  /* 0xfffffb4001017836 */ /* 0x001fe20000000000 */
[----:B------:R-:W0:Y:S01]  /*0020*/  S2R R4, SR_TID.X ;  /* 0x0000000000047919 */ /* 0x000e220000002100 */
[----:B------:R-:W-:Y:S01]  /*0030*/  ELECT P0, URZ, PT ;  /* 0x00000000003f782f */ /* 0x000fe20003800000 */
[----:B------:R-:W-:Y:S01]  /*0040*/  BSSY B0, `(.L_x_0) ;  /* 0x0000015000007945 */ /* 0x000fe20003800000 */
[--C-:B0-----:R-:W-:Y:S02]  /*0050*/  SHF.R.U32.HI R0, RZ, 0x5, R4.reuse ;  /* 0x00000005ff007819 */ /* 0x101fe40000011604 */
[----:B------:R-:W-:-:S03]  /*0060*/  SHF.R.U32.HI R2, RZ, 0x7, R4 ;  /* 0x00000007ff027819 */ /* 0x000fc60000011604 */
[----:B------:R-:W0:Y:S04]  /*0070*/  SHFL.IDX PT, R3, R0, RZ, 0x1f ;  /* 0x00001fff00037589 */ /* 0x000e2800000e0000 */
[----:B------:R-:W1:Y:S01]  /*0080*/  SHFL.IDX PT, R2, R2, RZ, 0x1f ;  /* 0x00001fff02027589 */ /* 0x000e6200000e0000 */
[----:B0-----:R-:W-:Y:S02]  /*0090*/  R2UR UR9, R3 ;  /* 0x00000000030972ca */ /* 0x001fe400000e0000 */
[----:B-1----:R-:W-:-:S11]  /*00a0*/  R2UR UR5, R2 ;  /* 0x00000000020572ca */ /* 0x002fd600000e0000 */
[----:B------:R-:W-:Y:S02]  /*00b0*/  USHF.R.S32.HI UR4, URZ, 0x1f, UR9 ;  /* 0x0000001f3f047899 */ /* 0x000fe40008011409 */
[----:B------:R-:W-:Y:S02]  /*00c0*/  ISETP.NE.OR P0, PT, RZ, UR9, !P0 ;  /* 0x00000009ff007c0c */ /* 0x000fe4000c705670 */
[----:B------:R-:W-:-:S04]  /*00d0*/  ULEA.HI UR4, UR4, UR9, URZ, 0x2 ;  /* 0x0000000904047291 */ /* 0x000fc8000f8f103f */
[----:B------:R-:W-:-:S04]  /*00e0*/  ULOP3.LUT UR4, UR4, 0xfffffffc, URZ, 0xc0, !UPT ;  /* 0xfffffffc04047892 */ /* 0x000fc8000f8ec03f */
[----:B------:R-:W-:-:S03]  /*00f0*/  UIADD3 UR9, UR9, -UR4, URZ ;  /* 0x8000000409097290 */ /* 0x000fc6000fffe03f */
[----:B------:R-:W-:Y:S09]  /*0100*/  @P0 BRA `(.L_x_1) ;  /* 0x0000000000200947 */ /* 0x000ff20003800000 */
[----:B------:R-:W-:Y:S02]  /*0110*/  ULDC.64 UR6, c[0x0][0x198] ;  /* 0x0000660000067ab9 */ /* 0x000fe40000000a00 */
[----:B------:R-:W-:Y:S02]  /*0120*/  UIADD3 UR10, UP0, UR6, 0xf0, URZ ;  /* 0x000000f0060a7890 */ /* 0x000fe4000ff1e03f */
[----:B------:R-:W-:Y:S02]  /*0130*/  UIADD3 UR6, UP1, UR6, 0x1f0, URZ ;  /* 0x000001f006067890 */ /* 0x000fe4000ff3e03f */
[----:B------:R-:W-:Y:S02]  /*0140*/  UIADD3.X UR11, URZ, UR7, URZ, UP0, !UPT ;  /* 0x000000073f0b7290 */ /* 0x000fe400087fe43f */
[----:B------:R-:W-:-:S07]  /*0150*/  UIADD3.X UR7, URZ, UR7, URZ, UP1, !UPT ;  /* 0x000000073f077290 */ /* 0x000fce0008ffe43f */
[----:B------:R0:W-:Y:S02]  /*0160*/  UTMACCTL.PF [UR10] ;  /* 0x000000000a0079b9 */ /* 0x0001e40008040000 */
[----:B------:R0:W-:Y:S02]  /*0170*/  UTMACCTL.PF [UR6] ;  /* 0x00000000060079b9 */ /* 0x0001e40008040000 */
[----:B0-----:R-:W-:Y:S01]  /*0180*/  NOP ;  /* 0x0000000000007918 */ /* 0x001fe20000000000 */
.L_x_1:
[----:B------:R-:W-:Y:S05]  /*0190*/  BSYNC B0 ;  /* 0x0000000000007941 */ /* 0x000fea0003800000 */
.L_x_0:
[----:B------:R-:W0:Y:S01]  /*01a0*/  SHFL.IDX PT, R2, R0, RZ, 0x1f ;  /* 0x00001fff00027589 */ /* 0x000e2200000e0000 */
[----:B------:R-:W-:Y:S01]  /*01b0*/  UISETP.NE.AND UP0, UPT, UR9, 0x3, UPT ;  /* 0x000000030900788c */ /* 0x000fe2000bf05270 */
[----:B------:R-:W-:Y:S01]  /*01c0*/  ISETP.NE.AND P1, PT, RZ, UR5, PT ;  /* 0x00000005ff007c0c */ /* 0x000fe2000bf25270 */
[----:B------:R-:W-:Y:S02]  /*01d0*/  UIADD3 UR16, UR5, -0x1, URZ ;  /* 0xffffffff05107890 */ /* 0x000fe4000fffe03f */
[----:B------:R-:W-:Y:S02]  /*01e0*/  UISETP.EQ.OR UP0, UPT, UR9, URZ, !UP0 ;  /* 0x0000003f0900728c */ /* 0x000fe4000c702670 */
[----:B------:R-:W-:Y:S02]  /*01f0*/  UISETP.GE.U32.AND UP1, UPT, UR16, 0x2, UPT ;  /* 0x000000021000788c */ /* 0x000fe4000bf26070 */
[----:B------:R-:W-:-:S04]  /*0200*/  UISETP.EQ.AND UP0, UPT, UR5, URZ, UP0 ;  /* 0x0000003f0500728c */ /* 0x000fc80008702270 */
[----:B------:R-:W-:-:S04]  /*0210*/  USEL UR40, URZ, 0x1, !UP0 ;  /* 0x000000013f287887 */ /* 0x000fc8000c000000 */
[----:B------:R-:W-:Y:S01]  /*0220*/  USEL UR40, UR40, 0x2, UP1 ;  /* 0x0000000228287887 */ /* 0x000fe20008800000 */
[----:B0-----:R-:W-:-:S13]  /*0230*/  ISETP.NE.AND P0, PT, R2, RZ, PT ;  /* 0x000000ff0200720c */ /* 0x001fda0003f05270 */
[----:B------:R-:W-:Y:S05]  /*0240*/  @P0 BRA `(.L_x_2) ;  /* 0x0000000000700947 */ /* 0x000fea0003800000 */
[----:B------:R-:W0:Y:S01]  /*0250*/  S2UR UR8, SR_CgaCtaId ;  /* 0x00000000000879c3 */ /* 0x000e220000008800 */
[----:B------:R-:W-:Y:S01]  /*0260*/  UMOV UR4, 0x400 ;  /* 0x0000040000047882 */ /* 0x000fe20000000000 */
[----:B------:R-:W-:Y:S01]  /*0270*/  UMOV UR5, 0x1 ;  /* 0x0000000100057882 */ /* 0x000fe20000000000 */
[----:B------:R-:W-:Y:S01]  /*0280*/  UMOV UR6, 0xe ;  /* 0x0000000e00067882 */ /* 0x000fe20000000000 */
[----:B------:R-:W-:Y:S01]  /*0290*/  ELECT P0, URZ, PT ;  /* 0x00000000003f782f */ /* 0x000fe20003800000 */
[----:B------:R-:W-:-:S04]  /*02a0*/  UIADD3 UR6, -UR6, 0x100000, URZ ;  /* 0x0010000006067890 */ /* 0x000fc8000fffe13f */
[----:B------:R-:W-:Y:S02]  /*02b0*/  USHF.L.U32 UR7, UR6, 0xb, URZ ;  /* 0x0000000b06077899 */ /* 0x000fe4000800063f */
[----:B------:R-:W-:Y:S02]  /*02c0*/  USHF.L.U32 UR6, UR6, 0x1, URZ ;  /* 0x0000000106067899 */ /* 0x000fe4000800063f */
[----:B0-----:R-:W-:Y:S02]  /*02d0*/  ULEA UR8, UR8, UR4, 0x18 ;  /* 0x0000000408087291 */ /* 0x001fe4000f8ec03f */
[----:B------:R-:W-:-:S04]  /*02e0*/  UIADD3 UR4, -UR5, 0x100000, URZ ;  /* 0x0010000005047890 */ /* 0x000fc8000fffe13f */
[----:B------:R-:W-:Y:S02]  /*02f0*/  USHF.L.U32 UR5, UR4, 0xb, URZ ;  /* 0x0000000b04057899 */ /* 0x000fe4000800063f */
[----:B------:R-:W-:Y:S01]  /*0300*/  USHF.L.U32 UR4, UR4, 0x1, URZ ;  /* 0x0000000104047899 */ /* 0x000fe2000800063f */
[----:B------:R-:W0:Y:S11]  /*0310*/  FENCE.VIEW.ASYNC.S ;  /* 0x00000000000073c6 */ /* 0x000e360000000000 */
[----:B0-----:R0:W1:Y:S01]  /*0320*/  SYNCS.EXCH.64 URZ, [UR8], UR4 ;  /* 0x00000004083f75b2 */ /* 0x0010620008000100 */
[----:B------:R0:W2:Y:S01]  /*0330*/  SYNCS.EXCH.64 URZ, [UR8+0x38], UR6 ;  /* 0x00003806083f75b2 */ /* 0x0000a20008000100 */
[----:B------:R0:W3:Y:S01]  /*0340*/  SYNCS.EXCH.64 URZ, [UR8+0x8], UR4 ;  /* 0x00000804083f75b2 */ /* 0x0000e20008000100 */
[----:B------:R0:W4:Y:S01]  /*0350*/  SYNCS.EXCH.64 URZ, [UR8+0x40], UR6 ;  /* 0x00004006083f75b2 */ /* 0x0001220008000100 */
[----:B------:R0:W0:Y:S01]  /*0360*/  SYNCS.EXCH.64 URZ, [UR8+0x10], UR4 ;  /* 0x00001004083f75b2 */ /* 0x0000220008000100 */
        /* <DEDUP_REMOVED lines=9> */
[----:B------:R-:W-:Y:S01]  /*0400*/  NOP ;  /* 0x0000000000007918 */ /* 0x000fe20000000000 */
.L_x_2:
[----:B------:R-:W5:Y:S01]  /*0410*/  S2UR UR13, SR_CTAID.X ;  /* 0x00000000000d79c3 */ /* 0x000f620000002500 */
[----:B------:R-:W-:Y:S01]  /*0420*/  SHF.R.S32.HI R3, RZ, 0x1f, R4 ;  /* 0x0000001fff037819 */ /* 0x000fe20000011404 */
[----:B------:R-:W1:Y:S01]  /*0430*/  SHFL.IDX PT, R0, R0, RZ, 0x1f ;  /* 0x00001fff00007589 */ /* 0x000e6200000e0000 */
[----:B0-----:R-:W-:Y:S01]  /*0440*/  ULDC UR4, c[0x0][0x150] ;  /* 0x0000540000047ab9 */ /* 0x001fe20000000800 */
[----:B------:R-:W-:Y:S02]  /*0450*/  ELECT P0, URZ, PT ;  /* 0x00000000003f782f */ /* 0x000fe40003800000 */
[----:B------:R-:W-:Y:S01]  /*0460*/  LEA.HI R3, R3, R4, RZ, 0x7 ;  /* 0x0000000403037211 */ /* 0x000fe200078f38ff */
[----:B------:R-:W-:Y:S01]  /*0470*/  ULDC UR5, c[0x0][0x154] ;  /* 0x0000550000057ab9 */ /* 0x000fe20000000800 */
[----:B------:R-:W-:Y:S01]  /*0480*/  SHF.R.S32.HI R7, RZ, 0x1f, R2 ;  /* 0x0000001fff077819 */ /* 0x000fe20000011402 */
[----:B------:R-:W0:Y:S01]  /*0490*/  S2UR UR10, SR_CTAID.Y ;  /* 0x00000000000a79c3 */ /* 0x000e220000002600 */
[----:B------:R-:W-:Y:S01]  /*04a0*/  LOP3.LUT R3, R3, 0xffffff80, RZ, 0xc0, !PT ;  /* 0xffffff8003037812 */ /* 0x000fe200078ec0ff */
[----:B------:R-:W-:Y:S01]  /*04b0*/  ULDC UR8, c[0x0][0x144] ;  /* 0x0000510000087ab9 */ /* 0x000fe20000000800 */
[----:B------:R-:W-:Y:S01]  /*04c0*/  LEA.HI R7, R7, R2, RZ, 0x2 ;  /* 0x0000000207077211 */ /* 0x000fe200078f10ff */
[----:B------:R-:W-:Y:S01]  /*04d0*/  NOP ;  /* 0x0000000000007918 */ /* 0x000fe20000000000 */
[----:B------:R-:W-:Y:S01]  /*04e0*/  NOP ;  /* 0x0000000000007918 */ /* 0x000fe20000000000 */
[----:B------:R-:W-:Y:S01]  /*04f0*/  IMAD.IADD R3, R4, 0x1, -R3 ;  /* 0x0000000104037824 */ /* 0x000fe200078e0a03 */
[----:B------:R-:W-:Y:S01]  /*0500*/  LOP3.LUT R7, R7, 0x3ffffffc, RZ, 0xc0, !PT ;  /* 0x3ffffffc07077812 */ /* 0x000fe200078ec0ff */
[----:B------:R-:W-:Y:S01]  /*0510*/  ULDC UR11, c[0x0][0x148] ;  /* 0x00005200000b7ab9 */ /* 0x000fe20000000800 */
[----:B------:R-:W-:-:S02]  /*0520*/  IMAD.MOV.U32 R17, RZ, RZ, 0x1 ;  /* 0x00000001ff117424 */ /* 0x000fc400078e00ff */
[----:B------:R-:W-:Y:S01]  /*0530*/  SHF.R.S32.HI R4, RZ, 0x1f, R3 ;  /* 0x0000001fff047819 */ /* 0x000fe20000011403 */
[----:B------:R-:W-:-:S03]  /*0540*/  IMAD.IADD R7, R2, 0x1, -R7 ;  /* 0x0000000102077824 */ /* 0x000fc600078e0a07 */
[----:B------:R-:W-:Y:S02]  /*0550*/  LEA.HI R4, R4, R3, RZ, 0x3 ;  /* 0x0000000304047211 */ /* 0x000fe400078f18ff */
[----:B-----5:R-:W-:Y:S02]  /*0560*/  I2FP.F32.U32 R5, UR13 ;  /* 0x0000000d00057c45 */ /* 0x020fe40008201000 */
[----:B-1----:R-:W-:-:S03]  /*0570*/  ISETP.NE.OR P0, PT, R0, RZ, !P0 ;  /* 0x000000ff0000720c */ /* 0x002fc60004705670 */
[----:B------:R-:W-:Y:S01]  /*0580*/  FMUL R6, R5, UR4 ;  /* 0x0000000405067c20 */ /* 0x000fe20008400000 */
[--C-:B------:R-:W-:Y:S02]  /*0590*/  SHF.R.S32.HI R5, RZ, 0x3, R4.reuse ;  /* 0x00000003ff057819 */ /* 0x100fe40000011404 */
[----:B------:R-:W-:Y:S02]  /*05a0*/  SHF.R.S32.HI R4, RZ, 0x1f, R4 ;  /* 0x0000001fff047819 */ /* 0x000fe40000011404 */
[----:B0-----:R-:W-:Y:S01]  /*05b0*/  I2FP.F32.U32 R0, UR10 ;  /* 0x0000000a00007c45 */ /* 0x001fe20008201000 */
[----:B------:R-:W0:Y:S01]  /*05c0*/  F2I.U32.TRUNC.NTZ R6, R6 ;  /* 0x0000000600067305 */ /* 0x000e22000020f000 */
[----:B------:R-:W-:-:S03]  /*05d0*/  LEA.HI R4, R4, R5, RZ, 0x2 ;  /* 0x0000000504047211 */ /* 0x000fc600078f10ff */
[----:B------:R-:W-:Y:S01]  /*05e0*/  FMUL R0, R0, UR5 ;  /* 0x0000000500007c20 */ /* 0x000fe20008400000 */
[----:B------:R-:W-:Y:S01]  /*05f0*/  LOP3.LUT R4, R4, 0xfffffffc, RZ, 0xc0, !PT ;  /* 0xfffffffc04047812 */ /* 0x000fe200078ec0ff */
[----:B------:R-:W-:Y:S01]  /*0600*/  VOTEU.ALL UP0, P0 ;  /* 0x00000000003f7886 */ /* 0x000fe20000000000 */
[----:B------:R-:W-:-:S03]  /*0610*/  VOTEU.ALL UP1, P0 ;  /* 0x00000000003f7886 */ /* 0x000fc60000020000 */
[----:B------:R-:W-:Y:S01]  /*0620*/  IMAD.IADD R4, R5, 0x1, -R4 ;  /* 0x0000000105047824 */ /* 0x000fe200078e0a04 */
[----:B------:R-:W1:Y:S01]  /*0630*/  F2I.U32.TRUNC.NTZ R0, R0 ;  /* 0x0000000000007305 */ /* 0x000e62000020f000 */
[----:B------:R-:W5:Y:S01]  /*0640*/  @!UP0 S2UR UR7, SR_CgaCtaId ;  /* 0x00000000000789c3 */ /* 0x000f620000008800 */
[----:B------:R-:W-:Y:S01]  /*0650*/  @!UP0 UMOV UR6, 0x400 ;  /* 0x0000040000068882 */ /* 0x000fe20000000000 */
[----:B------:R-:W-:Y:S01]  /*0660*/  IMAD R4, R7, 0x4, R4 ;  /* 0x0000000407047824 */ /* 0x000fe200078e0204 */
[----:B0-----:R-:W-:-:S04]  /*0670*/  R2UR UR4, R6 ;  /* 0x00000000060472ca */ /* 0x001fc800000e0000 */
[----:B------:R-:W-:-:S04]  /*0680*/  SHF.R.S32.HI R5, RZ, 0x1f, R4 ;  /* 0x0000001fff057819 */ /* 0x000fc80000011404 */
[----:B------:R-:W-:Y:S02]  /*0690*/  LEA.HI R5, R5, R4, RZ, 0x2 ;  /* 0x0000000405057211 */ /* 0x000fe400078f10ff */
[----:B-1----:R-:W-:-:S03]  /*06a0*/  R2UR UR12, R0 ;  /* 0x00000000000c72ca */ /* 0x002fc600000e0000 */
[----:B------:R-:W-:Y:S01]  /*06b0*/  UIADD3 UR4, -UR4, URZ, URZ ;  /* 0x0000003f04047290 */ /* 0x000fe2000fffe13f */
[----:B------:R-:W-:Y:S01]  /*06c0*/  LOP3.LUT R5, R5, 0xfffffffc, RZ, 0xc0, !PT ;  /* 0xfffffffc05057812 */ /* 0x000fe200078ec0ff */
[----:B------:R-:W0:Y:S02]  /*06d0*/  LDC R0, c[0x0][0x140] ;  /* 0x00005000ff007b82 */ /* 0x000e240000000800 */
[----:B------:R-:W-:Y:S02]  /*06e0*/  UIMAD UR8, UR8, UR4, UR13 ;  /* 0x00000004080872a4 */ /* 0x000fe4000f8e020d */
[----:B------:R-:W-:Y:S01]  /*06f0*/  IMAD.IADD R5, R4, 0x1, -R5 ;  /* 0x0000000104057824 */ /* 0x000fe200078e0a05 */
[----:B------:R-:W-:Y:S01]  /*0700*/  UMOV UR4, 0x20 ;  /* 0x0000002000047882 */ /* 0x000fe20000000000 */
[----:B-----5:R-:W-:Y:S02]  /*0710*/  @!UP0 ULEA UR6, UR7, UR6, 0x18 ;  /* 0x0000000607068291 */ /* 0x020fe4000f8ec03f */
[----:B------:R-:W-:-:S04]  /*0720*/  @!UP0 UIADD3 UR4, -UR4, 0x100000, URZ ;  /* 0x0010000004048890 */ /* 0x000fc8000fffe13f */
[----:B------:R-:W-:Y:S02]  /*0730*/  @!UP0 USHF.L.U32 UR5, UR4, 0xb, URZ ;  /* 0x0000000b04058899 */ /* 0x000fe4000800063f */
[----:B------:R-:W-:Y:S01]  /*0740*/  @!UP0 USHF.L.U32 UR4, UR4, 0x1, URZ ;  /* 0x0000000104048899 */ /* 0x000fe2000800063f */
[----:B------:R-:W-:Y:S01]  /*0750*/  ISETP.NE.AND P3, PT, R5, UR8, PT ;  /* 0x0000000805007c0c */ /* 0x000fe2000bf65270 */
[----:B------:R-:W-:Y:S01]  /*0760*/  VOTEU.ALL UP0, P0 ;  /* 0x00000000003f7886 */ /* 0x000fe20000000000 */
[C---:B------:R-:W-:Y:S01]  /*0770*/  SHF.L.U32 R5, R4.reuse, 0x2, RZ ;  /* 0x0000000204057819 */ /* 0x040fe200000006ff */
[----:B------:R-:W-:Y:S01]  /*0780*/  UIADD3 UR12, -UR12, URZ, URZ ;  /* 0x0000003f0c0c7290 */ /* 0x000fe2000fffe13f */
[----:B------:R-:W-:Y:S02]  /*0790*/  LOP3.LUT P0, RZ, R3, 0x7, RZ, 0xc0, !PT ;  /* 0x0000000703ff7812 */ /* 0x000fe4000780c0ff */
[----:B------:R-:W-:-:S04]  /*07a0*/  LOP3.LUT R152, R4, 0xc, R5, 0x78, !PT ;  /* 0x0000000c04987812 */ /* 0x000fc800078e7805 */
[----:B------:R-:W-:Y:S01]  /*07b0*/  ISETP.LT.U32.AND P0, PT, R152, 0x10, !P0 ;  /* 0x000000109800780c */ /* 0x000fe20004701070 */
[----:B------:R-:W1:Y:S02]  /*07c0*/  FENCE.VIEW.ASYNC.S ;  /* 0x00000000000073c6 */ /* 0x000e640000000000 */
[----:B-1----:R-:W1:Y:S01]  /*07d0*/  @!UP0 SYNCS.EXCH.64 URZ, [UR6+0x80], UR4 ;  /* 0x00008004063f85b2 */ /* 0x002e620008000100 */
[----:B------:R-:W-:Y:S02]  /*07e0*/  @P3 SHF.R.S32.HI R5, RZ, 0x1f, R152 ;  /* 0x0000001fff053819 */ /* 0x000fe40000011498 */
[----:B0-----:R-:W-:Y:S02]  /*07f0*/  ISETP.EQ.U32.AND P2, PT, R0, 0x1, PT ;  /* 0x000000010000780c */ /* 0x001fe40003f42070 */
[----:B------:R-:W-:Y:S02]  /*0800*/  @P3 LEA.HI R5, R5, R152, RZ, 0x2 ;  /* 0x0000009805053211 */ /* 0x000fe400078f10ff */
[----:B------:R-:W-:-:S02]  /*0810*/  SEL R0, RZ, 0x1, !P0 ;  /* 0x00000001ff007807 */ /* 0x000fc40004000000 */
[----:B------:R-:W-:Y:S01]  /*0820*/  @P3 SHF.R.S32.HI R5, RZ, 0x2, R5 ;  /* 0x00000002ff053819 */ /* 0x000fe20000011405 */
[----:B------:R0:W1:Y:S01]  /*0830*/  @!UP1 SYNCS.EXCH.64 URZ, [UR6+0x88], UR4 ;  /* 0x00008804063f95b2 */ /* 0x0000620008000100 */
[----:B------:R-:W-:Y:S01]  /*0840*/  NOP ;  /* 0x0000000000007918 */ /* 0x000fe20000000000 */
[----:B0-----:R-:W-:-:S06]  /*0850*/  UIMAD UR4, UR11, UR12, UR10 ;  /* 0x0000000c0b0472a4 */ /* 0x001fcc000f8e020a */
[----:B------:R-:W-:-:S04]  /*0860*/  @P3 ISETP.NE.AND P4, PT, R5, UR4, PT ;  /* 0x0000000405003c0c */ /* 0x000fc8000bf85270 */
[----:B------:R-:W-:-:S04]  /*0870*/  @P3 SEL R17, RZ, 0x1, P4 ;  /* 0x00000001ff113807 */ /* 0x000fc80002000000 */
[----:B------:R-:W-:Y:S01]  /*0880*/  LOP3.LUT R17, R17, R0, RZ, 0xc0, !PT ;  /* 0x0000000011117212 */ /* 0x000fe200078ec0ff */
[----:B------:R-:W-:Y:S06]  /*0890*/  @!P2 BRA `(.L_x_3) ;  /* 0x000000000008a947 */ /* 0x000fec0003800000 */
[----:B-1234-:R-:W-:Y:S01]  /*08a0*/  UCGABAR_ARV ;  /* 0x00000000000079c7 */ /* 0x01efe20008000000 */
[----:B------:R-:W-:Y:S05]  /*08b0*/  BRA `(.L_x_4) ;  /* 0x0000000000047947 */ /* 0x000fea0003800000 */
.L_x_3:
[----:B-1234-:R-:W-:Y:S01]  /*08c0*/  NOP ;  /* 0x0000000000007918 */ /* 0x01efe20000000000 */
.L_x_4:
[----:B------:R-:W-:Y:S01]  /*08d0*/  ULDC UR4, c[0x0][0x65c] ;  /* 0x0001970000047ab9 */ /* 0x000fe20000000800 */
[----:B------:R-:W-:Y:S01]  /*08e0*/  UMOV UR5, URZ ;  /* 0x0000003f00057c82 */ /* 0x000fe20008000000 */
[----:B------:R-:W-:-:S03]  /*08f0*/  UISETP.NE.AND UP0, UPT, UR4, 0x1, UPT ;  /* 0x000000010400788c */ /* 0x000fc6000bf05270 */
[----:B------:R-:W-:Y:S01]  /*0900*/  UMOV UR4, UR13 ;  /* 0x0000000d00047c82 */ /* 0x000fe20008000000 */
[----:B------:R-:W-:Y:S02]  /*0910*/  UP2UR UR45, UPR, URZ, 0x1 ;  /* 0x000000013f2d7883 */ /* 0x000fe40008000000 */
[----:B------:R-:W-:Y:S02]  /*0920*/  PLOP3.LUT P0, PT, PT, PT, UP0, 0x80, 0x0 ;  /* 0x000000000000781c */ /* 0x000fe40003f0f008 */
[----:B------:R-:W-:Y:S02]  /*0930*/  PLOP3.LUT P3, PT, PT, PT, UP0, 0x80, 0x0 ;  /* 0x000000000000781c */ /* 0x000fe40003f6f008 */
[----:B------:R-:W-:Y:S01]  /*0940*/  PLOP3.LUT P5, PT, PT, PT, UP0, 0x80, 0x0 ;  /* 0x000000000000781c */ /* 0x000fe20003faf008 */
[----:B------:R-:W-:Y:S01]  /*0950*/  @UP0 ULDC UR14, c[0x0][0x10] ;  /* 0x00000400000e0ab9 */ /* 0x000fe20000000800 */
[----:B------:R-:W-:Y:S01]  /*0960*/  @UP0 UMOV UR6, UR10 ;  /* 0x0000000a00060c82 */ /* 0x000fe20008000000 */
[----:B------:R-:W-:Y:S01]  /*0970*/  @UP0 UMOV UR7, URZ ;  /* 0x0000003f00070c82 */ /* 0x000fe20008000000 */
[----:B------:R-:W-:Y:S01]  /*0980*/  PLOP3.LUT P4, PT, PT, PT, UP0, 0x80, 0x0 ;  /* 0x000000000000781c */ /* 0x000fe20003f8f008 */
[----:B------:R-:W-:-:S03]  /*0990*/  @UP0 UIMAD.WIDE.U32 UR14, UR13, UR14, UR6 ;  /* 0x0000000e0d0e02a5 */ /* 0x000fc6000f8e0006 */
[----:B------:R-:W-:Y:S01]  /*09a0*/  @!UP0 ULDC UR7, c[0x0][0xc] ;  /* 0x0000030000078ab9 */ /* 0x000fe20000000800 */
[----:B------:R-:W-:Y:S01]  /*09b0*/  @UP0 UMOV UR6, URZ ;  /* 0x0000003f00060c82 */ /* 0x000fe20008000000 */
[----:B------:R-:W-:Y:S01]  /*09c0*/  @!UP0 UIMAD.WIDE.U32 UR4, UR10, UR7, UR4 ;  /* 0x000000070a0482a5 */ /* 0x000fe2000f8e0004 */
[----:B------:R-:W-:Y:S01]  /*09d0*/  IMAD.U32 R2, RZ, RZ, UR14 ;  /* 0x0000000eff027e24 */ /* 0x000fe2000f8e00ff */
[----:B------:R-:W-:Y:S02]  /*09e0*/  @UP0 UIADD3 UR6, UR15, UR6, URZ ;  /* 0x000000060f060290 */ /* 0x000fe4000fffe03f */
[----:B------:R-:W-:Y:S02]  /*09f0*/  IMAD.U32 R3, RZ, RZ, UR15 ;  /* 0x0000000fff037e24 */ /* 0x000fe4000f8e00ff */
[----:B------:R-:W-:Y:S01]  /*0a00*/  @P0 IMAD.MOV.U32 R7, RZ, RZ, R2 ;  /* 0x000000ffff070224 */ /* 0x000fe200078e0002 */
[----:B------:R-:W-:Y:S01]  /*0a10*/  MOV R3, UR5 ;  /* 0x0000000500037c02 */ /* 0x000fe20008000f00 */
[----:B------:R-:W-:-:S02]  /*0a20*/  IMAD.U32 R5, RZ, RZ, UR5 ;  /* 0x00000005ff057e24 */ /* 0x000fc4000f8e00ff */
[----:B------:R-:W-:Y:S02]  /*0a30*/  IMAD.U32 R2, RZ, RZ, UR4 ;  /* 0x00000004ff027e24 */ /* 0x000fe4000f8e00ff */
[----:B------:R-:W-:Y:S02]  /*0a40*/  @P3 IMAD.U32 R6, RZ, RZ, UR6 ;  /* 0x00000006ff063e24 */ /* 0x000fe4000f8e00ff */
[----:B------:R-:W-:Y:S02]  /*0a50*/  @!P5 IMAD.MOV.U32 R6, RZ, RZ, R5 ;  /* 0x000000ffff06d224 */ /* 0x000fe400078e0005 */
[----:B------:R-:W-:Y:S02]  /*0a60*/  @!P4 IMAD.MOV.U32 R7, RZ, RZ, R2 ;  /* 0x000000ffff07c224 */ /* 0x000fe400078e0002 */
[----:B------:R-:W-:Y:S01]  /*0a70*/  IMAD.U32 R4, RZ, RZ, UR4 ;  /* 0x00000004ff047e24 */ /* 0x000fe2000f8e00ff */
[----:B------:R0:W-:Y:S04]  /*0a80*/  STL [R1+0x200], R6 ;  /* 0x0002000601007387 */ /* 0x0001e80000100800 */
[----:B------:R0:W-:Y:S01]  /*0a90*/  STL [R1+0x204], R7 ;  /* 0x0002040701007387 */ /* 0x0001e20000100800 */
[----:B------:R-:W-:Y:S05]  /*0aa0*/  @!P2 BRA `(.L_x_5) ;  /* 0x00000000000ca947 */ /* 0x000fea0003800000 */
[----:B------:R-:W-:Y:S01]  /*0ab0*/  UCGABAR_WAIT ;  /* 0x0000000000007dc7 */ /* 0x000fe20008000000 */
[----:B------:R-:W-:Y:S01]  /*0ac0*/  CCTL.IVALL ;  /* 0x00000000ff00798f */ /* 0x000fe20002000000 */
[----:B------:R-:W-:Y:S05]  /*0ad0*/  BRA `(.L_x_6) ;  /* 0x0000000000047947 */ /* 0x000fea0003800000 */
.L_x_5:
[----:B------:R-:W-:Y:S06]  /*0ae0*/  BAR.SYNC.DEFER_BLOCKING 0x0 ;  /* 0x0000000000007b1d */ /* 0x000fec0000010000 */
.L_x_6:
[----:B------:R-:W-:Y:S05]  /*0af0*/  @!P1 BRA `(.L_x_7) ;  /* 0x0000015400c09947 */ /* 0x000fea0003800000 */
[----:B------:R-:W-:-:S06]  /*0b00*/  UISETP.GT.U32.AND UP0, UPT, UR16, 0x1, UPT ;  /* 0x000000011000788c */ /* 0x000fcc000bf04070 */
[----:B------:R-:W-:-:S13]  /*0b10*/  PLOP3.LUT P0, PT, PT, PT, UP0, 0x80, 0x0 ;  /* 0x000000000000781c */ /* 0x000fda0003f0f008 */
[----:B------:R-:W-:Y:S05]  /*0b20*/  @P0 EXIT ;  /* 0x000000000000094d */ /* 0x000fea0003800000 */
[----:B------:R-:W-:Y:S01]  /*0b30*/  ULDC.64 UR4, c[0x0][0x650] ;  /* 0x0001940000047ab9 */ /* 0x000fe20000000a00 */
[----:B------:R-:W-:Y:S01]  /*0b40*/  UMOV UR41, 0xffffffff ;  /* 0xffffffff00297882 */ /* 0x000fe20000000000 */
[----:B------:R-:W-:Y:S01]  /*0b50*/  ISETP.GE.U32.AND P0, PT, R7, UR4, PT ;  /* 0x0000000407007c0c */ /* 0x000fe2000bf06070 */
[----:B------:R-:W-:Y:S01]  /*0b60*/  UMOV UR42, 0xffffffff ;  /* 0xffffffff002a7882 */ /* 0x000fe20000000000 */
[----:B------:R-:W-:Y:S01]  /*0b70*/  UMOV UR43, 0xffffffff ;  /* 0xffffffff002b7882 */ /* 0x000fe20000000000 */
[----:B------:R-:W-:Y:S02]  /*0b80*/  PRMT R0, RZ, 0x7610, R0 ;  /* 0x00007610ff007816 */ /* 0x000fe40000000000 */
[----:B------:R-:W-:-:S13]  /*0b90*/  ISETP.GE.U32.AND.EX P0, PT, R6, UR5, PT, P0 ;  /* 0x0000000506007c0c */ /* 0x000fda000bf06100 */
[----:B------:R-:W-:Y:S05]  /*0ba0*/  @P0 BRA `(.L_x_8) ;  /* 0x0000000400480947 */ /* 0x000fea0003800000 */
[----:B------:R-:W-:Y:S01]  /*0bb0*/  ULDC.64 UR16, c[0x0][0x628] ;  /* 0x00018a0000107ab9 */ /* 0x000fe20000000a00 */
[C---:B------:R-:W-:Y:S01]  /*0bc0*/  R2UR UR19, R7.reuse ;  /* 0x00000000071372ca */ /* 0x040fe200000e0000 */
[----:B------:R-:W-:Y:S01]  /*0bd0*/  ULDC UR18, c[0x0][0x630] ;  /* 0x00018c0000127ab9 */ /* 0x000fe20000000800 */
[----:B------:R-:W-:Y:S02]  /*0be0*/  ISETP.NE.U32.AND P0, PT, RZ, UR16, PT ;  /* 0x00000010ff007c0c */ /* 0x000fe4000bf05070 */
[----:B------:R-:W-:Y:S02]  /*0bf0*/  R2UR UR4, R7 ;  /* 0x00000000070472ca */ /* 0x000fe400000e0000 */
[----:B------:R-:W-:Y:S02]  /*0c00*/  ISETP.NE.AND.EX P0, PT, RZ, UR17, PT, P0 ;  /* 0x00000011ff007c0c */ /* 0x000fe4000bf05300 */
[----:B------:R-:W-:-:S11]  /*0c10*/  R2UR UR5, R6 ;  /* 0x00000000060572ca */ /* 0x000fd600000e0000 */
[----:B------:R-:W-:Y:S05]  /*0c20*/  @!P0 BRA `(.L_x_9) ;  /* 0x0000000000308947 */ /* 0x000fea0003800000 */
[----:B------:R-:W-:Y:S01]  /*0c30*/  R2UR UR4, R7 ;  /* 0x00000000070472ca */ /* 0x000fe200000e0000 */
[----:B------:R-:W-:Y:S01]  /*0c40*/  ULDC UR9, c[0x0][0x634] ;  /* 0x00018d0000097ab9 */ /* 0x000fe20000000800 */
[----:B------:R-:W-:-:S11]  /*0c50*/  R2UR UR13, R6 ;  /* 0x00000000060d72ca */ /* 0x000fd600000e0000 */
[----:B------:R-:W-:-:S04]  /*0c60*/  UIADD3 UR9, UP0, UR4, UR9, URZ ;  /* 0x0000000904097290 */ /* 0x000fc8000ff1e03f */
[----:B------:R-:W-:-:S04]  /*0c70*/  UIADD3.X UR13, URZ, UR13, URZ, UP0, !UPT ;  /* 0x0000000d3f0d7290 */ /* 0x000fc800087fe43f */
[----:B------:R-:W-:-:S04]  /*0c80*/  UIMAD.WIDE.U32 UR4, UR13, UR16, URZ ;  /* 0x000000100d0472a5 */ /* 0x000fc8000f8e003f */
[----:B------:R-:W-:Y:S02]  /*0c90*/  UIMAD.WIDE.U32 UR6, UP0, UR9, UR17, UR4 ;  /* 0x00000011090672a5 */ /* 0x000fe4000f800004 */
[----:B------:R-:W-:Y:S02]  /*0ca0*/  UIMAD.WIDE.U32 UR4, UR9, UR16, URZ ;  /* 0x00000010090472a5 */ /* 0x000fe4000f8e003f */
[----:B------:R-:W-:Y:S02]  /*0cb0*/  UIADD3.X UR15, URZ, URZ, URZ, UP0, !UPT ;  /* 0x0000003f3f0f7290 */ /* 0x000fe400087fe43f */
[----:B------:R-:W-:Y:S01]  /*0cc0*/  UIADD3 URZ, UP0, UR5, UR6, URZ ;  /* 0x00000006053f7290 */ /* 0x000fe2000ff1e03f */
[----:B------:R-:W-:-:S03]  /*0cd0*/  UMOV UR14, UR7 ;  /* 0x00000007000e7c82 */ /* 0x000fc60008000000 */
[----:B------:R-:W-:-:S12]  /*0ce0*/  UIMAD.WIDE.U32.X UR4, UR13, UR17, UR14, UP0 ;  /* 0x000000110d0472a5 */ /* 0x000fd800080e040e */
.L_x_9:
[----:B------:R-:W-:Y:S01]  /*0cf0*/  USHF.R.U64 UR43, UR4, UR18, UR5 ;  /* 0x00000012042b7299 */ /* 0x000fe20008001205 */
[----:B------:R-:W-:Y:S01]  /*0d00*/  R2UR UR7, R6 ;  /* 0x00000000060772ca */ /* 0x000fe200000e0000 */
[----:B------:R-:W-:Y:S02]  /*0d10*/  USHF.R.U32.HI UR4, URZ, UR18, UR5 ;  /* 0x000000123f047299 */ /* 0x000fe40008011605 */
[----:B------:R-:W-:Y:S01]  /*0d20*/  UIADD3 UR5, UP0, URZ, -UR43, URZ ;  /* 0x8000002b3f057290 */ /* 0x000fe2000ff1e03f */
[----:B------:R-:W-:Y:S01]  /*0d30*/  ULDC.64 UR14, c[0x0][0x620] ;  /* 0x00018800000e7ab9 */ /* 0x000fe20000000a00 */
[----:B------:R-:W-:Y:S02]  /*0d40*/  UMOV UR6, UR19 ;  /* 0x0000001300067c82 */ /* 0x000fe40008000000 */
[----:B------:R-:W-:Y:S01]  /*0d50*/  UIADD3.X UR4, URZ, ~UR4, URZ, UP0, !UPT ;  /* 0x800000043f047290 */ /* 0x000fe200087fe43f */
[----:B------:R-:W-:Y:S01]  /*0d60*/  ULDC UR9, c[0x0][0x618] ;  /* 0x0001860000097ab9 */ /* 0x000fe20000000800 */
[----:B------:R-:W-:-:S02]  /*0d70*/  UIMAD UR12, UR11, UR12, UR10 ;  /* 0x0000000c0b0c72a4 */ /* 0x000fc4000f8e020a */
[----:B------:R-:W-:Y:S02]  /*0d80*/  UIMAD UR4, UR4, UR14, URZ ;  /* 0x0000000e040472a4 */ /* 0x000fe4000f8e023f */
[----:B------:R-:W-:Y:S02]  /*0d90*/  UIMAD.WIDE.U32 UR6, UR5, UR14, UR6 ;  /* 0x0000000e050672a5 */ /* 0x000fe4000f8e0006 */
[----:B------:R-:W-:Y:S01]  /*0da0*/  UIMAD UR4, UR5, UR15, UR4 ;  /* 0x0000000f050472a4 */ /* 0x000fe2000f8e0204 */
[----:B------:R-:W-:Y:S01]  /*0db0*/  ULDC UR10, c[0x0][0x608] ;  /* 0x00018200000a7ab9 */ /* 0x000fe20000000800 */
[----:B------:R-:W-:Y:S02]  /*0dc0*/  ULDC UR18, c[0x0][0x658] ;  /* 0x0001960000127ab9 */ /* 0x000fe40000000800 */
[----:B------:R-:W-:Y:S01]  /*0dd0*/  UIADD3 UR7, UR7, UR4, URZ ;  /* 0x0000000407077290 */ /* 0x000fe2000fffe03f */
[----:B------:R-:W-:Y:S02]  /*0de0*/  UMOV UR11, 0xffffffff ;  /* 0xffffffff000b7882 */ /* 0x000fe40000000000 */
[----:B------:R-:W-:Y:S01]  /*0df0*/  ULDC.64 UR4, c[0x0][0x640] ;  /* 0x0001900000047ab9 */ /* 0x000fe20000000a00 */
[----:B------:R-:W-:Y:S01]  /*0e00*/  USHF.R.U64 UR16, UR6, UR9, UR7 ;  /* 0x0000000906107299 */ /* 0x000fe20008001207 */
[----:B------:R-:W-:Y:S01]  /*0e10*/  ISETP.NE.U32.AND P0, PT, RZ, UR4, PT ;  /* 0x00000004ff007c0c */ /* 0x000fe2000bf05070 */
[----:B------:R-:W-:-:S02]  /*0e20*/  USHF.R.U32.HI UR7, URZ, UR9, UR7 ;  /* 0x000000093f077299 */ /* 0x000fc40008011607 */
[----:B------:R-:W-:Y:S01]  /*0e30*/  USHF.L.U32 UR6, UR11, UR18, URZ ;  /* 0x000000120b067299 */ /* 0x000fe2000800063f */
[----:B------:R-:W-:Y:S01]  /*0e40*/  ISETP.NE.AND.EX P0, PT, RZ, UR5, PT, P0 ;  /* 0x00000005ff007c0c */ /* 0x000fe2000bf05300 */
[----:B------:R-:W-:Y:S02]  /*0e50*/  USHF.R.U64 UR22, UR16, UR10, UR7 ;  /* 0x0000000a10167299 */ /* 0x000fe40008001207 */
[----:B------:R-:W-:Y:S02]  /*0e60*/  USHF.R.U32.HI UR7, URZ, UR10, UR7 ;  /* 0x0000000a3f077299 */ /* 0x000fe40008011607 */
[----:B------:R-:W-:Y:S02]  /*0e70*/  UISETP.NE.AND UP1, UPT, UR45, URZ, UPT ;  /* 0x0000003f2d00728c */ /* 0x000fe4000bf25270 */
[----:B------:R-:W-:Y:S01]  /*0e80*/  USHF.R.U64 UR23, UR22, UR18, UR7 ;  /* 0x0000001216177299 */ /* 0x000fe20008001207 */
[----:B------:R-:W-:Y:S01]  /*0e90*/  ULDC UR17, c[0x0][0x600] ;  /* 0x0001800000117ab9 */ /* 0x000fe20000000800 */
[----:B------:R-:W-:-:S02]  /*0ea0*/  ULOP3.LUT UR13, URZ, UR6, URZ, 0x33, !UPT ;  /* 0x000000063f0d7292 */ /* 0x000fc4000f8e333f */
[----:B------:R-:W-:Y:S02]  /*0eb0*/  UIADD3 UR15, UR17, -0x1, URZ ;  /* 0xffffffff110f7890 */ /* 0x000fe4000fffe03f */
[----:B------:R-:W-:Y:S02]  /*0ec0*/  USEL UR12, UR8, UR12, !UP1 ;  /* 0x0000000c080c7287 */ /* 0x000fe4000c800000 */
[----:B------:R-:W-:Y:S01]  /*0ed0*/  USHF.R.U32.HI UR7, URZ, UR18, UR7 ;  /* 0x000000123f077299 */ /* 0x000fe20008011607 */
[----:B------:R-:W-:Y:S01]  /*0ee0*/  ULDC UR19, c[0x0][0x648] ;  /* 0x0001920000137ab9 */ /* 0x000fe20000000800 */
[----:B------:R-:W-:Y:S01]  /*0ef0*/  ULDC UR20, c[0x0][0x638] ;  /* 0x00018e0000147ab9 */ /* 0x000fe20000000800 */
[----:B------:R-:W-:Y:S01]  /*0f00*/  UMOV UR21, 0x1 ;  /* 0x0000000100157882 */ /* 0x000fe20000000000 */
[----:B------:R-:W-:Y:S01]  /*0f10*/  UMOV UR6, UR23 ;  /* 0x0000001700067c82 */ /* 0x000fe20008000000 */
[----:B------:R-:W-:Y:S07]  /*0f20*/  @!P0 BRA `(.L_x_10) ;  /* 0x0000000000308947 */ /* 0x000fee0003800000 */
[----:B------:R-:W-:Y:S02]  /*0f30*/  ULDC UR10, c[0x0][0x64c] ;  /* 0x00019300000a7ab9 */ /* 0x000fe40000000800 */
        /* <DEDUP_REMOVED lines=8> */
[----:B------:R-:W-:-:S07]  /*0fc0*/  UIMAD.WIDE.U32.X UR4, UR14, UR5, UR10, UP0 ;  /* 0x000000050e0472a5 */ /* 0x000fce00080e040a */
[----:B------:R-:W-:Y:S01]  /*0fd0*/  UMOV UR6, UR4 ;  /* 0x0000000400067c82 */ /* 0x000fe20008000000 */
[----:B------:R-:W-:-:S05]  /*0fe0*/  UMOV UR7, UR5 ;  /* 0x0000000500077c82 */ /* 0x000fca0008000000 */
.L_x_10:
[----:B------:R-:W-:Y:S01]  /*0ff0*/  USHF.R.U64 UR5, UR6, UR19, UR7 ;  /* 0x0000001306057299 */ /* 0x000fe20008001207 */
[----:B------:R-:W-:Y:S01]  /*1000*/  IMAD.MOV.U32 R0, RZ, RZ, 0x1 ;  /* 0x00000001ff007424 */ /* 0x000fe200078e00ff */
[----:B------:R-:W-:Y:S02]  /*1010*/  USHF.L.U32 UR4, UR21, UR18, URZ ;  /* 0x0000001215047299 */ /* 0x000fe4000800063f */
[----:B------:R-:W-:Y:S02]  /*1020*/  ULOP3.LUT UR13, UR22, UR13, URZ, 0xc0, !UPT ;  /* 0x0000000d160d7292 */ /* 0x000fe4000f8ec03f */
[----:B------:R-:W-:Y:S02]  /*1030*/  UIADD3 UR6, -UR5, URZ, URZ ;  /* 0x0000003f05067290 */ /* 0x000fe4000fffe13f */
[----:B------:R-:W-:Y:S02]  /*1040*/  UIMAD UR13, UR4, UR5, UR13 ;  /* 0x00000005040d72a4 */ /* 0x000fe4000f8e020d */
[----:B------:R-:W-:-:S02]  /*1050*/  ULOP3.LUT UR15, UR16, UR15, URZ, 0xc0, !UPT ;  /* 0x0000000f100f7292 */ /* 0x000fc4000f8ec03f */
[----:B------:R-:W-:Y:S01]  /*1060*/  UIMAD UR4, UR6, UR20, UR23 ;  /* 0x00000014060472a4 */ /* 0x000fe2000f8e0217 */
[----:B------:R-:W-:Y:S01]  /*1070*/  ULDC UR5, c[0x0][0x610] ;  /* 0x0001840000057ab9 */ /* 0x000fe20000000800 */
[----:B------:R-:W-:Y:S02]  /*1080*/  UISETP.NE.AND UP0, UPT, UR45, URZ, UPT ;  /* 0x0000003f2d00728c */ /* 0x000fe4000bf05270 */
[----:B------:R-:W-:Y:S02]  /*1090*/  UIMAD UR12, UR13, UR5, UR12 ;  /* 0x000000050d0c72a4 */ /* 0x000fe4000f8e020c */
[----:B------:R-:W-:-:S04]  /*10a0*/  UIMAD UR4, UR4, UR17, UR15 ;  /* 0x00000011040472a4 */ /* 0x000fc8000f8e020f */
[----:B------:R-:W-:Y:S02]  /*10b0*/  USEL UR42, UR4, UR12, !UP0 ;  /* 0x0000000c042a7287 */ /* 0x000fe4000c000000 */
[----:B------:R-:W-:-:S12]  /*10c0*/  USEL UR41, UR12, UR4, !UP0 ;  /* 0x000000040c297287 */ /* 0x000fd8000c000000 */
.L_x_8:
[----:B------:R-:W-:-:S08]  /*10d0*/  NOP ;  /* 0x0000000000007918 */ /* 0x000fd00000000000 */
[----:B------:R-:W1:Y:S02]  /*10e0*/  USETMAXREG.TRY_ALLOC.CTAPOOL UP0, 0xf0 ;  /* 0x000000f0000079c8 */ /* 0x000e640008000600 */
[----:B-1----:R-:W-:-:S13]  /*10f0*/  PLOP3.LUT P0, PT, PT, PT, UP0, 0x80, 0x0 ;  /* 0x000000000000781c */ /* 0x002fda0003f0f008 */
[----:B------:R-:W-:Y:S05]  /*1100*/  @!P0 BRA `(.L_x_8) ;  /* 0xfffffffc00f08947 */ /* 0x000fea000383ffff */
[----:B------:R-:W-:Y:S01]  /*1110*/  ULDC.64 UR4, c[0x0][0x598] ;  /* 0x0001660000047ab9 */ /* 0x000fe20000000a00 */
[----:B------:R-:W-:Y:S01]  /*1120*/  ULDC.64 UR36, c[0x0][0x208] ;  /* 0x0000820000247ab9 */ /* 0x000fe20000000a00 */
[----:B------:R-:W-:-:S04]  /*1130*/  ISETP.NE.U32.AND P0, PT, RZ, UR4, PT ;  /* 0x00000004ff007c0c */ /* 0x000fc8000bf05070 */
[----:B------:R-:W-:-:S13]  /*1140*/  ISETP.NE.AND.EX P0, PT, RZ, UR5, PT, P0 ;  /* 0x00000005ff007c0c */ /* 0x000fda000bf05300 */
[----:B------:R-:W-:Y:S05]  /*1150*/  @!P0 BRA `(.L_x_11) ;  /* 0x00000000001c8947 */ /* 0x000fea0003800000 */
[----:B------:R-:W1:Y:S02]  /*1160*/  LDC.64 R2, c[0x0][0x598] ;  /* 0x00016600ff027b82 */ /* 0x000e640000000a00 */
[----:B-1----:R-:W2:Y:S02]  /*1170*/  LDG.E.64 R2, desc[UR36][R2.64] ;  /* 0x0000002402027981 */ /* 0x002ea4000c1e1b00 */
[----:B--2---:R-:W-:-:S04]  /*1180*/  ISETP.NE.U32.AND P0, PT, R2, RZ, PT ;  /* 0x000000ff0200720c */ /* 0x004fc80003f05070 */
[----:B------:R-:W-:-:S13]  /*1190*/  ISETP.NE.AND.EX P0, PT, R3, RZ, PT, P0 ;  /* 0x000000ff0300720c */ /* 0x000fda0003f05300 */
[----:B------:R-:W-:Y:S05]  /*11a0*/  @!P0 BRA `(.L_x_11) ;  /* 0x0000000000088947 */ /* 0x000fea0003800000 */
[----:B------:R1:W5:Y:S01]  /*11b0*/  LD.E R2, desc[UR36][R2.64] ;  /* 0x0000002402027980 */ /* 0x000362000c101900 */
[----:B------:R-:W-:Y:S05]  /*11c0*/  BRA `(.L_x_12) ;  /* 0x0000000000247947 */ /* 0x000fea0003800000 */
.L_x_11:
[----:B------:R-:W-:Y:S02]  /*11d0*/  ULDC.64 UR4, c[0x0][0x588] ;  /* 0x0001620000047ab9 */ /* 0x000fe40000000a00 */
[----:B------:R-:W-:-:S04]  /*11e0*/  ISETP.NE.U32.AND P0, PT, RZ, UR4, PT ;  /* 0x00000004ff007c0c */ /* 0x000fc8000bf05070 */
[----:B------:R-:W-:-:S13]  /*11f0*/  ISETP.NE.AND.EX P0, PT, RZ, UR5, PT, P0 ;  /* 0x00000005ff007c0c */ /* 0x000fda000bf05300 */
[----:B------:R-:W-:Y:S05]  /*1200*/  @!P0 BRA `(.L_x_13) ;  /* 0x00000000000c8947 */ /* 0x000fea0003800000 */
[----:B------:R-:W1:Y:S02]  /*1210*/  LDC.64 R2, c[0x0][0x588] ;  /* 0x00016200ff027b82 */ /* 0x000e640000000a00 */
[----:B-1----:R2:W5:Y:S01]  /*1220*/  LDG.E R2, desc[UR36][R2.64] ;  /* 0x0000002402027981 */ /* 0x002562000c1e1900 */
[----:B------:R-:W-:Y:S05]  /*1230*/  BRA `(.L_x_12) ;  /* 0x0000000000087947 */ /* 0x000fea0003800000 */
.L_x_13:
[----:B------:R-:W-:Y:S02]  /*1240*/  ULDC UR4, c[0x0][0x580] ;  /* 0x0001600000047ab9 */ /* 0x000fe40000000800 */
[----:B------:R-:W-:-:S07]  /*1250*/  IMAD.U32 R2, RZ, RZ, UR4 ;  /* 0x00000004ff027e24 */ /* 0x000fce000f8e00ff */
.L_x_12:
[----:B------:R-:W-:Y:S02]  /*1260*/  ULDC.64 UR4, c[0x0][0x5a0] ;  /* 0x0001680000047ab9 */ /* 0x000fe40000000a00 */
[----:B------:R-:W-:-:S04]  /*1270*/  ISETP.NE.U32.AND P0, PT, RZ, UR4, PT ;  /* 0x00000004ff007c0c */ /* 0x000fc8000bf05070 */
[----:B------:R-:W-:-:S13]  /*1280*/  ISETP.NE.AND.EX P0, PT, RZ, UR5, PT, P0 ;  /* 0x00000005ff007c0c */ /* 0x000fda000bf05300 */
[----:B------:R-:W-:Y:S05]  /*1290*/  @!P0 BRA `(.L_x_14) ;  /* 0x00000000001c8947 */ /* 0x000fea0003800000 */
[----:B------:R-:W3:Y:S02]  /*12a0*/  LDC.64 R4, c[0x0][0x5a0] ;  /* 0x00016800ff047b82 */ /* 0x000ee40000000a00 */
[----:B---3--:R-:W3:Y:S02]  /*12b0*/  LDG.E.64 R4, desc[UR36][R4.64] ;  /* 0x0000002404047981 */ /* 0x008ee4000c1e1b00 */
[----:B---3--:R-:W-:-:S04]  /*12c0*/  ISETP.NE.U32.AND P0, PT, R4, RZ, PT ;  /* 0x000000ff0400720c */ /* 0x008fc80003f05070 */
[----:B------:R-:W-:-:S13]  /*12d0*/  ISETP.NE.AND.EX P0, PT, R5, RZ, PT, P0 ;  /* 0x000000ff0500720c */ /* 0x000fda0003f05300 */
[----:B------:R-:W-:Y:S05]  /*12e0*/  @!P0 BRA `(.L_x_14) ;  /* 0x0000000000088947 */ /* 0x000fea0003800000 */
[----:B------:R3:W5:Y:S01]  /*12f0*/  LD.E R16, desc[UR36][R4.64] ;  /* 0x0000002404107980 */ /* 0x000762000c101900 */
[----:B------:R-:W-:Y:S05]  /*1300*/  BRA `(.L_x_15) ;  /* 0x0000000000247947 */ /* 0x000fea0003800000 */
.L_x_14:
[----:B------:R-:W-:Y:S02]  /*1310*/  ULDC.64 UR4, c[0x0][0x590] ;  /* 0x0001640000047ab9 */ /* 0x000fe40000000a00 */
[----:B------:R-:W-:-:S04]  /*1320*/  ISETP.NE.U32.AND P0, PT, RZ, UR4, PT ;  /* 0x00000004ff007c0c */ /* 0x000fc8000bf05070 */
[----:B------:R-:W-:-:S13]  /*1330*/  ISETP.NE.AND.EX P0, PT, RZ, UR5, PT, P0 ;  /* 0x00000005ff007c0c */ /* 0x000fda000bf05300 */
[----:B------:R-:W-:Y:S05]  /*1340*/  @!P0 BRA `(.L_x_16) ;  /* 0x00000000000c8947 */ /* 0x000fea0003800000 */
[----:B------:R-:W3:Y:S02]  /*1350*/  LDC.64 R4, c[0x0][0x590] ;  /* 0x00016400ff047b82 */ /* 0x000ee40000000a00 */
[----:B---3--:R4:W5:Y:S01]  /*1360*/  LDG.E R16, desc[UR36][R4.64] ;  /* 0x0000002404107981 */ /* 0x008962000c1e1900 */
[----:B------:R-:W-:Y:S05]  /*1370*/  BRA `(.L_x_15) ;  /* 0x0000000000087947 */ /* 0x000fea0003800000 */
.L_x_16:
[----:B------:R-:W-:Y:S02]  /*1380*/  ULDC UR4, c[0x0][0x584] ;  /* 0x0001610000047ab9 */ /* 0x000fe40000000800 */
[----:B------:R-:W-:-:S07]  /*1390*/  MOV R16, UR4 ;  /* 0x0000000400107c02 */ /* 0x000fce0008000f00 */
.L_x_15:
[----:B------:R-:W-:-:S13]  /*13a0*/  LOP3.LUT P0, RZ, R0, 0xff, RZ, 0xc0, !PT ;  /* 0x000000ff00ff7812 */ /* 0x000fda000780c0ff */
[----:B------:R-:W-:Y:S05]  /*13b0*/  @!P0 EXIT ;  /* 0x000000000000894d */ /* 0x000fea0003800000 */
[----:B------:R-:W-:Y:S01]  /*13c0*/  ULDC UR4, c[0x0][0x28c] ;  /* 0x0000a30000047ab9 */ /* 0x000fe20000000800 */
[----:B------:R-:W-:Y:S01]  /*13d0*/  UMOV UR38, URZ ;  /* 0x0000003f00267c82 */ /* 0x000fe20008000000 */
[----:B------:R-:W-:Y:S01]  /*13e0*/  UIADD3 UR4, UR4, 0x1f, URZ ;  /* 0x0000001f04047890 */ /* 0x000fe2000fffe03f */
[----:B------:R-:W-:-:S03]  /*13f0*/  UMOV UR39, URZ ;  /* 0x0000003f00277c82 */ /* 0x000fc60008000000 */
[----:B------:R-:W-:-:S04]  /*1400*/  USHF.R.S32.HI UR5, URZ, 0x1f, UR4 ;  /* 0x0000001f3f057899 */ /* 0x000fc80008011404 */
[----:B------:R-:W-:-:S04]  /*1410*/  ULEA.HI UR5, UR5, UR4, URZ, 0x5 ;  /* 0x0000000405057291 */ /* 0x000fc8000f8f283f */
[----:B------:R-:W-:-:S12]  /*1420*/  USHF.R.S32.HI UR44, URZ, 0x5, UR5 ;  /* 0x000000053f2c7899 */ /* 0x000fd80008011405 */
.L_x_546:
[----:B------:R-:W0:Y:S01]  /*1430*/  S2R R0, SR_TID.X ;  /* 0x0000000000007919 */ /* 0x000e220000002100 */
[----:B-1----:R-:W1:Y:S01]  /*1440*/  S2UR UR7, SR_CgaCtaId ;  /* 0x00000000000779c3 */ /* 0x002e620000008800 */
[----:B------:R-:W-:Y:S02]  /*1450*/  UMOV UR6, 0x400 ;  /* 0x0000040000067882 */ /* 0x000fe40000000000 */
[----:B-1----:R-:W-:Y:S01]  /*1460*/  ULEA UR6, UR7, UR6, 0x18 ;  /* 0x0000000607067291 */ /* 0x002fe2000f8ec03f */
[----:B0-----:R-:W-:-:S04]  /*1470*/  LOP3.LUT R0, R0, 0x80, RZ, 0xc0, !PT ;  /* 0x0000008000007812 */ /* 0x001fc800078ec0ff */
[----:B------:R-:W-:-:S06]  /*1480*/  SHF.R.U32.HI R0, RZ, 0x7, R0 ;  /* 0x00000007ff007819 */ /* 0x000fcc0000011600 */
[----:B------:R-:W0:Y:S02]  /*1490*/  SHFL.IDX PT, R0, R0, RZ, 0x1f ;  /* 0x00001fff00007589 */ /* 0x000e2400000e0000 */
[----:B0-----:R-:W-:-:S13]  /*14a0*/  R2UR UR4, R0 ;  /* 0x00000000000472ca */ /* 0x001fda00000e0000 */
[----:B------:R-:W-:-:S04]  /*14b0*/  ULEA.HI UR5, UR4, UR4, URZ, 0x1 ;  /* 0x0000000404057291 */ /* 0x000fc8000f8f083f */
[----:B------:R-:W-:-:S04]  /*14c0*/  ULOP3.LUT UR5, UR5, 0xffffe, URZ, 0xc0, !UPT ;  /* 0x000ffffe05057892 */ /* 0x000fc8000f8ec03f */
[----:B------:R-:W-:-:S03]  /*14d0*/  UIADD3 UR5, UR4, -UR5, URZ ;  /* 0x8000000504057290 */ /* 0x000fc6000fffe03f */
[----:B------:R-:W-:Y:S01]  /*14e0*/  ULDC UR4, c[0x0][0x28c] ;  /* 0x0000a30000047ab9 */ /* 0x000fe20000000800 */
[----:B------:R-:W-:Y:S01]  /*14f0*/  ULEA UR5, UR5, UR6, 0xc ;  /* 0x0000000605057291 */ /* 0x000fe2000f8e603f */
[----:B------:R-:W-:-:S03]  /*1500*/  ISETP.LT.AND P0, PT, RZ, UR4, PT ;  /* 0x00000004ff007c0c */ /* 0x000fc6000bf01270 */
[----:B------:R-:W-:-:S04]  /*1510*/  UIADD3 UR5, UR5, 0x180, URZ ;  /* 0x0000018005057890 */ /* 0x000fc8000fffe03f */
[----:B------:R-:W-:-:S04]  /*1520*/  USHF.R.U32.HI UR5, URZ, 0x4, UR5 ;  /* 0x000000043f057899 */ /* 0x000fc80008011605 */
[----:B------:R-:W-:Y:S02]  /*1530*/  ULOP3.LUT UR46, UR5, 0x3fff, URZ, 0xc0, !UPT ;  /* 0x00003fff052e7892 */ /* 0x000fe4000f8ec03f */
[----:B---3--:R-:W-:Y:S10]  /*1540*/  @P0 BRA `(.L_x_17) ;  /* 0x0000000000400947 */ /* 0x008ff40003800000 */
[----:B------:R-:W-:Y:S01]  /*1550*/  MOV R0, 0x0 ;  /* 0x0000000000007802 */ /* 0x000fe20000000f00 */
[----:B------:R-:W-:Y:S01]  /*1560*/  ULDC.64 UR4, c[0x4][0x68] ;  /* 0x01001a0000047ab9 */ /* 0x000fe20000000a00 */
[----:B------:R-:W-:Y:S01]  /*1570*/  ULDC.64 UR6, c[0x4][0x8] ;  /* 0x0100020000067ab9 */ /* 0x000fe20000000a00 */
[----:B---34-:R-:W-:Y:S01]  /*1580*/  IMAD.U32 R4, RZ, RZ, UR4 ;  /* 0x00000004ff047e24 */ /* 0x018fe2000f8e00ff */
[----:B------:R0:W1:Y:S01]  /*1590*/  LDC.64 R14, c[0x4][R0] ;  /* 0x01000000000e7b82 */ /* 0x0000620000000a00 */
[----:B------:R-:W-:Y:S01]  /*15a0*/  IMAD.U32 R5, RZ, RZ, UR5 ;  /* 0x00000005ff057e24 */ /* 0x000fe2000f8e00ff */
[----:B------:R-:W-:Y:S01]  /*15b0*/  ULDC.64 UR4, c[0x4][0x70] ;  /* 0x01001c0000047ab9 */ /* 0x000fe20000000a00 */
[----:B------:R-:W-:Y:S01]  /*15c0*/  IMAD.U32 R10, RZ, RZ, UR6 ;  /* 0x00000006ff0a7e24 */ /* 0x000fe2000f8e00ff */
[----:B------:R-:W-:Y:S01]  /*15d0*/  MOV R8, 0x1e1 ;  /* 0x000001e100087802 */ /* 0x000fe20000000f00 */
[----:B------:R-:W-:Y:S02]  /*15e0*/  IMAD.U32 R6, RZ, RZ, UR4 ;  /* 0x00000004ff067e24 */ /* 0x000fe4000f8e00ff */
[----:B------:R-:W-:-:S02]  /*15f0*/  IMAD.U32 R7, RZ, RZ, UR5 ;  /* 0x00000005ff077e24 */ /* 0x000fc4000f8e00ff */
[----:B------:R-:W-:Y:S02]  /*1600*/  IMAD.U32 R11, RZ, RZ, UR7 ;  /* 0x00000007ff0b7e24 */ /* 0x000fe4000f8e00ff */
[----:B------:R-:W-:Y:S02]  /*1610*/  IMAD.MOV.U32 R12, RZ, RZ, 0x1 ;  /* 0x00000001ff0c7424 */ /* 0x000fe400078e00ff */
[----:B0-----:R-:W-:-:S07]  /*1620*/  IMAD.MOV.U32 R13, RZ, RZ, RZ ;  /* 0x000000ffff0d7224 */ /* 0x001fce00078e00ff */
[----:B------:R-:W-:-:S07]  /*1630*/  LEPC R20, `(.L_x_17) ;  /* 0x000000001014794e */ /* 0x000fce0000000000 */
[----:B-12--5:R-:W-:Y:S05]  /*1640*/  CALL.ABS.NOINC R14 ;  /* 0x000000000e007343 */ /* 0x026fea0003c00000 */
.L_x_17:
[----:B------:R-:W-:-:S06]  /*1650*/  ULOP3.LUT UR4, UR40, 0x1, URZ, 0xfc, !UPT ;  /* 0x0000000128047892 */ /* 0x000fcc000f8efc3f */
[----:B------:R-:W-:-:S05]  /*1660*/  IMAD.U32 R0, RZ, RZ, UR4 ;  /* 0x00000004ff007e24 */ /* 0x000fca000f8e00ff */
[----:B------:R-:W-:-:S13]  /*1670*/  ISETP.NE.AND P0, PT, R0, 0x3, PT ;  /* 0x000000030000780c */ /* 0x000fda0003f05270 */
[----:B------:R-:W-:Y:S05]  /*1680*/  @!P0 BRA `(.L_x_18) ;  /* 0x0000000000048947 */ /* 0x000fea0003800000 */
[----:B------:R-:W-:Y:S01]  /*1690*/  BPT.TRAP 0x1 ;  /* 0x000000040000795c */ /* 0x000fe20000300000 */
.L_x_18:
[----:B------:R-:W0:Y:S01]  /*16a0*/  S2UR UR5, SR_CgaCtaId ;  /* 0x00000000000579c3 */ /* 0x000e220000008800 */
[----:B------:R-:W-:Y:S01]  /*16b0*/  UMOV UR4, 0x400 ;  /* 0x0000040000047882 */ /* 0x000fe20000000000 */
[----:B---34-:R-:W-:Y:S02]  /*16c0*/  IMAD.U32 R5, RZ, RZ, UR39 ;  /* 0x00000027ff057e24 */ /* 0x018fe4000f8e00ff */
[----:B--2---:R-:W-:-:S05]  /*16d0*/  IMAD.U32 R3, RZ, RZ, UR38 ;  /* 0x00000026ff037e24 */ /* 0x004fca000f8e00ff */
[----:B------:R-:W-:Y:S01]  /*16e0*/  SHF.L.U32 R3, R3, 0x1f, RZ ;  /* 0x0000001f03037819 */ /* 0x000fe200000006ff */
[----:B0-----:R-:W-:-:S06]  /*16f0*/  ULEA UR4, UR5, UR4, 0x18 ;  /* 0x0000000405047291 */ /* 0x001fcc000f8ec03f */
[----:B------:R-:W-:-:S05]  /*1700*/  IMAD.U32 R0, RZ, RZ, UR4 ;  /* 0x00000004ff007e24 */ /* 0x000fca000f8e00ff */
[----:B------:R-:W-:-:S04]  /*1710*/  LEA R4, R5, R0, 0x3 ;  /* 0x0000000005047211 */ /* 0x000fc800078e18ff */
[----:B------:R0:W1:Y:S01]  /*1720*/  SYNCS.PHASECHK.TRANS64.TRYWAIT P1, [R4+URZ], R3 ;  /* 0x00000003040075a7 */ /* 0x000062000802017f */
[----:B------:R-:W-:Y:S05]  /*1730*/  @!P0 BRA `(.L_x_19) ;  /* 0x0000000000048947 */ /* 0x000fea0003800000 */
[----:B------:R-:W-:Y:S01]  /*1740*/  BPT.TRAP 0x1 ;  /* 0x000000040000795c */ /* 0x000fe20000300000 */
.L_x_19:
[----:B-1----:R-:W-:Y:S05]  /*1750*/  @P1 BRA `(.L_x_20) ;  /* 0x0000000000081947 */ /* 0x002fea0003800000 */
[----:B------:R-:W1:Y:S02]  /*1760*/  SYNCS.PHASECHK.TRANS64.TRYWAIT P1, [R4+URZ], R3 ;  /* 0x00000003040075a7 */ /* 0x000e64000802017f */
[----:B-1----:R-:W-:Y:S05]  /*1770*/  @!P1 BRA `(.L_x_21) ;  /* 0x0000016400389947 */ /* 0x002fea0003800000 */
.L_x_20:
[----:B------:R-:W-:-:S04]  /*1780*/  UISETP.LT.AND UP0, UPT, UR44, 0x1, UPT ;  /* 0x000000012c00788c */ /* 0x000fc8000bf01270 */
[----:B------:R-:W-:-:S06]  /*1790*/  USEL UR4, UR44, 0x1, UP0 ;  /* 0x000000012c047887 */ /* 0x000fcc0008000000 */
[----:B01----:R-:W-:Y:S01]  /*17a0*/  IMAD.U32 R4, RZ, RZ, UR4 ;  /* 0x00000004ff047e24 */ /* 0x003fe2000f8e00ff */
[----:B------:R-:W-:Y:S05]  /*17b0*/  WARPSYNC.ALL ;  /* 0x0000000000007948 */ /* 0x000fea0003800000 */
[----:B------:R-:W-:-:S04]  /*17c0*/  IADD3 R4, -R4, UR44, RZ ;  /* 0x0000002c04047c10 */ /* 0x000fc8000fffe1ff */
[----:B------:R-:W-:Y:S02]  /*17d0*/  ISETP.GE.AND P1, PT, R4, 0x1, PT ;  /* 0x000000010400780c */ /* 0x000fe40003f26270 */
[----:B------:R-:W-:Y:S01]  /*17e0*/  R2UR UR4, R0 ;  /* 0x00000000000472ca */ /* 0x000fe200000e0000 */
[----:B------:R-:W-:Y:S01]  /*17f0*/  ULOP3.LUT UR8, UR46, 0x10000, URZ, 0xfc, !UPT ;  /* 0x000100002e087892 */ /* 0x000fe2000f8efc3f */
[----:B------:R-:W-:Y:S01]  /*1800*/  WARPGROUP.ARRIVE ;  /* 0x00000000000079c5 */ /* 0x000fe20000000000 */
[----:B------:R-:W-:Y:S01]  /*1810*/  UMOV UR5, 0x80000020 ;  /* 0x8000002000057882 */ /* 0x000fe20000000000 */
[----:B------:R-:W-:Y:S01]  /*1820*/  UMOV UR7, 0x80000020 ;  /* 0x8000002000077882 */ /* 0x000fe20000000000 */
[----:B------:R-:W-:-:S08]  /*1830*/  ULEA UR10, UR39, UR8, 0xa ;  /* 0x00000008270a7291 */ /* 0x000fd0000f8e503f */
[----:B------:R-:W-:-:S04]  /*1840*/  UIADD3 UR4, UR4, 0x1c180, URZ ;  /* 0x0001c18004047890 */ /* 0x000fc8000fffe03f */
[----:B------:R-:W-:-:S04]  /*1850*/  USHF.R.U32.HI UR4, URZ, 0x4, UR4 ;  /* 0x000000043f047899 */ /* 0x000fc80008011604 */
[----:B------:R-:W-:-:S04]  /*1860*/  ULOP3.LUT UR4, UR4, 0x3fff, URZ, 0xc0, !UPT ;  /* 0x00003fff04047892 */ /* 0x000fc8000f8ec03f */
[----:B------:R-:W-:-:S03]  /*1870*/  ULOP3.LUT UR9, UR4, 0x10000, URZ, 0xfc, !UPT ;  /* 0x0001000004097892 */ /* 0x000fc6000f8efc3f */
[----:B------:R-:W-:Y:S01]  /*1880*/  UMOV UR4, UR10 ;  /* 0x0000000a00047c82 */ /* 0x000fe20008000000 */
[----:B------:R-:W-:-:S07]  /*1890*/  ULEA UR11, UR39, UR9, 0xa ;  /* 0x00000009270b7291 */ /* 0x000fce000f8e503f */
[----:B------:R-:W-:Y:S02]  /*18a0*/  UMOV UR6, UR11 ;  /* 0x0000000b00067c82 */ /* 0x000fe40008000000 */
[----:B------:R-:W-:Y:S01]  /*18b0*/  HGMMA.64x256x16.F32 R24, gdesc[UR4], RZ, !UPT, gsb0 ;  /* 0x03e00000041879f0 */ /* 0x000fe2000c0008ff */
[----:B------:R-:W-:Y:S01]  /*18c0*/  UIADD3 UR4, UR10, 0x200, URZ ;  /* 0x000002000a047890 */ /* 0x000fe2000fffe03f */
[----:B------:R-:W-:Y:S01]  /*18d0*/  UMOV UR5, 0x80000020 ;  /* 0x8000002000057882 */ /* 0x000fe20000000000 */
[----:B------:R-:W-:Y:S02]  /*18e0*/  WARPGROUP.DEPBAR.LE gsb0, 0x0 ;  /* 0x00008000000079c5 */ /* 0x000fe40000010000 */
[----:B------:R-:W-:Y:S01]  /*18f0*/  STL.64 [R1], R24 ;  /* 0x0000001801007387 */ /* 0x000fe20000100a00 */
[----:B------:R-:W-:Y:S01]  /*1900*/  IMAD.MOV.U32 R235, RZ, RZ, R51 ;  /* 0x000000ffffeb7224 */ /* 0x000fe200078e0033 */
[----:B------:R-:W-:Y:S01]  /*1910*/  MOV R230, R56 ;  /* 0x0000003800e67202 */ /* 0x000fe20000000f00 */
[----:B------:R-:W-:Y:S01]  /*1920*/  IMAD.MOV.U32 R234, RZ, RZ, R52 ;  /* 0x000000ffffea7224 */ /* 0x000fe200078e0034 */
[----:B------:R-:W-:Y:S01]  /*1930*/  STL.64 [R1+0x8], R26 ;  /* 0x0000081a01007387 */ /* 0x000fe20000100a00 */
        /* <DEDUP_REMOVED lines=47> */
[----:B------:R-:W-:Y:S01]  /*1c30*/  MOV R8, R147 ;  /* 0x0000009300087202 */ /* 0x000fe20000000f00 */
[----:B------:R-:W-:Y:S01]  /*1c40*/  IMAD.MOV.U32 R165, RZ, RZ, R81 ;  /* 0x000000ffffa57224 */ /* 0x000fe200078e0051 */
[----:B------:R0:W-:Y:S01]  /*1c50*/  STL [R1+0x68], R50 ;  /* 0x0000683201007387 */ /* 0x0001e20000100800 */
[----:B------:R-:W-:-:S02]  /*1c60*/  IMAD.MOV.U32 R166, RZ, RZ, R82 ;  /* 0x000000ffffa67224 */ /* 0x000fc400078e0052 */
[----:B------:R-:W-:Y:S01]  /*1c70*/  IMAD.MOV.U32 R167, RZ, RZ, R83 ;  /* 0x000000ffffa77224 */ /* 0x000fe200078e0053 */
[----:B------:R-:W-:Y:S01]  /*1c80*/  STL [R1+0x2b8], R152 ;  /* 0x0002b89801007387 */ /* 0x000fe20000100800 */
[----:B------:R-:W-:Y:S02]  /*1c90*/  IMAD.MOV.U32 R169, RZ, RZ, R85 ;  /* 0x000000ffffa97224 */ /* 0x000fe400078e0055 */
[----:B------:R-:W-:Y:S02]  /*1ca0*/  IMAD.MOV.U32 R170, RZ, RZ, R86 ;  /* 0x000000ffffaa7224 */ /* 0x000fe400078e0056 */
[----:B------:R-:W-:Y:S02]  /*1cb0*/  IMAD.MOV.U32 R171, RZ, RZ, R87 ;  /* 0x000000ffffab7224 */ /* 0x000fe400078e0057 */
[----:B------:R-:W-:Y:S02]  /*1cc0*/  IMAD.MOV.U32 R172, RZ, RZ, R88 ;  /* 0x000000ffffac7224 */ /* 0x000fe400078e0058 */
[----:B------:R-:W-:-:S02]  /*1cd0*/  IMAD.MOV.U32 R173, RZ, RZ, R89 ;  /* 0x000000ffffad7224 */ /* 0x000fc400078e0059 */
[----:B------:R-:W-:Y:S02]  /*1ce0*/  IMAD.MOV.U32 R174, RZ, RZ, R90 ;  /* 0x000000ffffae7224 */ /* 0x000fe400078e005a */
        /* <DEDUP_REMOVED lines=52> */
[----:B0-----:R-:W-:-:S06]  /*2030*/  WARPGROUP.ARRIVE ;  /* 0x00000000000079c5 */ /* 0x001fcc0000000000 */
[----:B------:R-:W-:Y:S03]  /*2040*/  HGMMA.64x256x16.F32 R24, gdesc[UR4], RZ, !UPT, gsb0 ;  /* 0x03e00000041879f0 */ /* 0x000fe6000c0008ff */
[----:B------:R-:W-:Y:S02]  /*2050*/  WARPGROUP.DEPBAR.LE gsb0, 0x0 ;  /* 0x00008000000079c5 */ /* 0x000fe40000010000 */
[----:B------:R-:W-:Y:S04]  /*2060*/  STL.64 [R1+0x2b0], R150 ;  /* 0x0002b09601007387 */ /* 0x000fe80000100a00 */
        /* <DEDUP_REMOVED lines=20> */
[----:B------:R0:W-:Y:S04]  /*21b0*/  STL.64 [R1+0x208], R108 ;  /* 0x0002086c01007387 */ /* 0x0001e80000100a00 */
[----:B0-----:R-:W2:Y:S04]  /*21c0*/  LDL.LU R108, [R1] ;  /* 0x00000000016c7983 */ /* 0x001ea80000300800 */
[----:B------:R-:W2:Y:S04]  /*21d0*/  LDL.LU R109, [R1+0x4] ;  /* 0x00000400016d7983 */ /* 0x000ea80000300800 */
        /* <DEDUP_REMOVED lines=24> */
[----:B------:R-:W2:Y:S01]  /*2360*/  LDL.LU R134, [R1+0x68] ;  /* 0x0000680001867983 */ /* 0x000ea20000300800 */
[----:B------:R-:W-:Y:S01]  /*2370*/  IMAD.MOV.U32 R135, RZ, RZ, R235 ;  /* 0x000000ffff877224 */ /* 0x000fe200078e00eb */
[----:B------:R-:W-:Y:S01]  /*2380*/  MOV R137, R233 ;  /* 0x000000e900897202 */ /* 0x000fe20000000f00 */
[----:B------:R-:W-:Y:S01]  /*2390*/  IMAD.MOV.U32 R136, RZ, RZ, R234 ;  /* 0x000000ffff887224 */ /* 0x000fe200078e00ea */
[----:B------:R-:W-:Y:S01]  /*23a0*/  MOV R144, R226 ;  /* 0x000000e200907202 */ /* 0x000fe20000000f00 */
[----:B------:R-:W-:Y:S01]  /*23b0*/  IMAD.MOV.U32 R138, RZ, RZ, R232 ;  /* 0x000000ffff8a7224 */ /* 0x000fe200078e00e8 */
[----:B------:R-:W-:Y:S01]  /*23c0*/  MOV R151, R219 ;  /* 0x000000db00977202 */ /* 0x000fe20000000f00 */
[----:B------:R-:W-:Y:S01]  /*23d0*/  IMAD.MOV.U32 R139, RZ, RZ, R231 ;  /* 0x000000ffff8b7224 */ /* 0x000fe200078e00e7 */
[----:B------:R-:W-:Y:S01]  /*23e0*/  UIADD3 UR4, UR10, 0x2, URZ ;  /* 0x000000020a047890 */ /* 0x000fe2000fffe03f */
[----:B------:R-:W-:Y:S01]  /*23f0*/  IMAD.MOV.U32 R140, RZ, RZ, R230 ;  /* 0x000000ffff8c7224 */ /* 0x000fe200078e00e6 */
[----:B------:R-:W-:Y:S01]  /*2400*/  MOV R230, R9 ;  /* 0x0000000900e67202 */ /* 0x000fe20000000f00 */
[----:B------:R-:W-:Y:S01]  /*2410*/  IMAD.MOV.U32 R141, RZ, RZ, R229 ;  /* 0x000000ffff8d7224 */ /* 0x000fe200078e00e5 */
[----:B------:R-:W-:Y:S01]  /*2420*/  UIADD3 UR6, UR11, 0x2, URZ ;  /* 0x000000020b067890 */ /* 0x000fe2000fffe03f */
[----:B------:R-:W-:Y:S01]  /*2430*/  IMAD.MOV.U32 R142, RZ, RZ, R228 ;  /* 0x000000ffff8e7224 */ /* 0x000fe200078e00e4 */
[----:B------:R-:W-:Y:S01]  /*2440*/  UMOV UR5, 0x80000020 ;  /* 0x8000002000057882 */ /* 0x000fe20000000000 */
[----:B------:R-:W-:Y:S01]  /*2450*/  IMAD.MOV.U32 R143, RZ, RZ, R227 ;  /* 0x000000ffff8f7224 */ /* 0x000fe200078e00e3 */
[----:B------:R-:W-:Y:S01]  /*2460*/  UMOV UR7, 0x80000020 ;  /* 0x8000002000077882 */ /* 0x000fe20000000000 */
[----:B------:R-:W-:-:S02]  /*2470*/  IMAD.MOV.U32 R145, RZ, RZ, R225 ;  /* 0x000000ffff917224 */ /* 0x000fc400078e00e1 */
[----:B------:R-:W-:Y:S02]  /*2480*/  IMAD.MOV.U32 R146, RZ, RZ, R224 ;  /* 0x000000ffff927224 */ /* 0x000fe400078e00e0 */
[----:B------:R-:W-:Y:S01]  /*2490*/  IMAD.MOV.U32 R147, RZ, RZ, R223 ;  /* 0x000000ffff937224 */ /* 0x000fe200078e00df */
[----:B------:R-:W-:Y:S01]  /*24a0*/  MOV R223, R18 ;  /* 0x0000001200df7202 */ /* 0x000fe20000000f00 */
        /* <DEDUP_REMOVED lines=19> */
[----:B------:R-:W-:-:S06]  /*25e0*/  IMAD.MOV.U32 R235, RZ, RZ, R3 ;  /* 0x000000ffffeb7224 */ /* 0x000fcc00078e0003 */
[----:B--2---:R-:W-:-:S06]  /*25f0*/  WARPGROUP.ARRIVE ;  /* 0x00000000000079c5 */ /* 0x004fcc0000000000 */
[----:B------:R-:W-:Y:S03]  /*2600*/  HGMMA.64x256x16.F32 R108, gdesc[UR4], R108, gsb0 ;  /* 0x03e00000046c79f0 */ /* 0x000fe6000800086c */
[----:B------:R-:W-:Y:S02]  /*2610*/  WARPGROUP.DEPBAR.LE gsb0, 0x0 ;  /* 0x00008000000079c5 */ /* 0x000fe40000010000 */
[----:B------:R-:W-:Y:S04]  /*2620*/  STL.64 [R1], R108 ;  /* 0x0000006c01007387 */ /* 0x000fe80000100a00 */
        /* <DEDUP_REMOVED lines=63> */
[----:B0-----:R1:W5:Y:S04]  /*2a20*/  LDL.LU R152, [R1+0x2b8] ;  /* 0x0002b80001987983 */ /* 0x0013680000300800 */
[----:B------:R-:W2:Y:S04]  /*2a30*/  LDL.LU.64 R150, [R1+0x2b0] ;  /* 0x0002b00001967983 */ /* 0x000ea80000300a00 */
        /* <DEDUP_REMOVED lines=20> */
[----:B------:R-:W2:Y:S01]  /*2b80*/  LDL.LU.64 R108, [R1+0x208] ;  /* 0x00020800016c7983 */ /* 0x000ea20000300a00 */
[----:B------:R-:W-:Y:S01]  /*2b90*/  UIADD3 UR4, UR10, 0x202, URZ ;  /* 0x000002020a047890 */ /* 0x000fe2000fffe03f */
[----:B------:R-:W-:Y:S01]  /*2ba0*/  UMOV UR5, 0x80000020 ;  /* 0x8000002000057882 */ /* 0x000fe20000000000 */
[----:B--2---:R-:W-:-:S07]  /*2bb0*/  WARPGROUP.ARRIVE ;  /* 0x00000000000079c5 */ /* 0x004fce0000000000 */
[----:B------:R-:W-:Y:S03]  /*2bc0*/  HGMMA.64x256x16.F32 R24, gdesc[UR4], R24, gsb0 ;  /* 0x03e00000041879f0 */ /* 0x000fe60008000818 */
[----:B------:R-:W-:Y:S02]  /*2bd0*/  WARPGROUP.DEPBAR.LE gsb0, 0x0 ;  /* 0x00008000000079c5 */ /* 0x000fe40000010000 */
[----:B-1----:R-:W-:Y:S05]  /*2be0*/  @!P1 BRA `(.L_x_22) ;  /* 0x0000002000949947 */ /* 0x002fea0003800000 */
[----:B------:R-:W-:Y:S02]  /*2bf0*/  UIADD3 UR4, UR39, 0x1, URZ ;  /* 0x0000000127047890 */ /* 0x000fe4000fffe03f */
[----:B------:R-:W-:Y:S02]  /*2c00*/  UMOV UR11, UR39 ;  /* 0x00000027000b7c82 */ /* 0x000fe40008000000 */
[----:B------:R-:W-:-:S04]  /*2c10*/  UISETP.NE.AND UP0, UPT, UR4, 0x7, UPT ;  /* 0x000000070400788c */ /* 0x000fc8000bf05270 */
[----:B------:R-:W-:Y:S02]  /*2c20*/  USEL UR5, URZ, 0x1, UP0 ;  /* 0x000000013f057887 */ /* 0x000fe40008000000 */
[----:B------:R-:W-:Y:S02]  /*2c30*/  USEL UR10, UR4, URZ, UP0 ;  /* 0x0000003f040a7287 */ /* 0x000fe40008000000 */
[----:B------:R-:W-:-:S06]  /*2c40*/  ULOP3.LUT UR5, UR38, UR5, URZ, 0x3c, !UPT ;  /* 0x0000000526057292 */ /* 0x000fcc000f8e3c3f */
[----:B------:R-:W-:-:S07]  /*2c50*/  IMAD.U32 R3, RZ, RZ, UR5 ;  /* 0x00000005ff037e24 */ /* 0x000fce000f8e00ff */
.L_x_29:
[----:B------:R-:W-:Y:S05]  /*2c60*/  @!P0 BRA `(.L_x_23) ;  /* 0x0000000000048947 */ /* 0x000fea0003800000 */
[----:B------:R-:W-:Y:S01]  /*2c70*/  BPT.TRAP 0x1 ;  /* 0x000000040000795c */ /* 0x000fe20000300000 */
.L_x_23:
[----:B------:R-:W0:Y:S01]  /*2c80*/  S2UR UR5, SR_CgaCtaId ;  /* 0x00000000000579c3 */ /* 0x000e220000008800 */
[----:B------:R-:W-:Y:S01]  /*2c90*/  UMOV UR4, 0x400 ;  /* 0x0000040000047882 */ /* 0x000fe20000000000 */
[----:B------:R-:W-:Y:S02]  /*2ca0*/  MOV R5, UR10 ;  /* 0x0000000a00057c02 */ /* 0x000fe40008000f00 */
[----:B------:R-:W-:Y:S01]  /*2cb0*/  SHF.L.U32 R6, R3, 0x1f, RZ ;  /* 0x0000001f03067819 */ /* 0x000fe200000006ff */
[----:B0-----:R-:W-:-:S06]  /*2cc0*/  ULEA UR4, UR5, UR4, 0x18 ;  /* 0x0000000405047291 */ /* 0x001fcc000f8ec03f */
[----:B------:R-:W-:-:S04]  /*2cd0*/  IMAD.U32 R0, RZ, RZ, UR4 ;  /* 0x00000004ff007e24 */ /* 0x000fc8000f8e00ff */
[----:B------:R-:W-:-:S04]  /*2ce0*/  IMAD R5, R5, 0x8, R0 ;  /* 0x0000000805057824 */ /* 0x000fc800078e0200 */
[----:B------:R0:W1:Y:S01]  /*2cf0*/  SYNCS.PHASECHK.TRANS64.TRYWAIT P1, [R5+URZ], R6 ;  /* 0x00000006050075a7 */ /* 0x000062000802017f */
[----:B------:R-:W-:Y:S05]  /*2d00*/  @!P0 BRA `(.L_x_24) ;  /* 0x0000000000048947 */ /* 0x000fea0003800000 */
[----:B------:R-:W-:Y:S01]  /*2d10*/  BPT.TRAP 0x1 ;  /* 0x000000040000795c */ /* 0x000fe20000300000 */
.L_x_24:
[----:B-1----:R-:W-:Y:S05]  /*2d20*/  @P1 BRA `(.L_x_25) ;  /* 0x0000000000081947 */ /* 0x002fea0003800000 */
[----:B------:R-:W1:Y:S02]  /*2d30*/  SYNCS.PHASECHK.TRANS64.TRYWAIT P1, [R5+URZ], R6 ;  /* 0x00000006050075a7 */ /* 0x000e64000802017f */
[----:B-1----:R-:W-:Y:S05]  /*2d40*/  @!P1 BRA `(.L_x_26) ;  /* 0x0000014c00d89947 */ /* 0x002fea0003800000 */
.L_x_25:
        /* <DEDUP_REMOVED lines=64> */
[----:B--2---:R-:W2:Y:S04]  /*3150*/  LDL.LU.64 R24, [R1] ;  /* 0x0000000001187983 */ /* 0x004ea80000300a00 */
        /* <DEDUP_REMOVED lines=63> */
[----:B------:R-:W-:-:S02]  /*3550*/  ULEA UR12, UR10, UR8, 0xa ;  /* 0x000000080a0c7291 */ /* 0x000fc4000f8e503f */
[----:B------:R-:W-:Y:S01]  /*3560*/  ULEA UR13, UR10, UR9, 0xa ;  /* 0x000000090a0d7291 */ /* 0x000fe2000f8e503f */
[----:B------:R-:W-:Y:S01]  /*3570*/  UMOV UR5, 0x80000020 ;  /* 0x8000002000057882 */ /* 0x000fe20000000000 */
[----:B------:R-:W-:-:S03]  /*3580*/  UMOV UR7, 0x80000020 ;  /* 0x8000002000077882 */ /* 0x000fc60000000000 */
[----:B------:R-:W-:Y:S02]  /*3590*/  UMOV UR4, UR12 ;  /* 0x0000000c00047c82 */ /* 0x000fe40008000000 */
[----:B------:R-:W-:Y:S01]  /*35a0*/  UMOV UR6, UR13 ;  /* 0x0000000d00067c82 */ /* 0x000fe20008000000 */
[----:B--2---:R-:W-:-:S06]  /*35b0*/  WARPGROUP.ARRIVE ;  /* 0x00000000000079c5 */ /* 0x004fcc0000000000 */
[----:B------:R-:W-:Y:S03]  /*35c0*/  HGMMA.64x256x16.F32 R24, gdesc[UR4], R24, gsb0 ;  /* 0x03e00000041879f0 */ /* 0x000fe60008000818 */
[----:B------:R-:W-:Y:S02]  /*35d0*/  WARPGROUP.DEPBAR.LE gsb0, 0x0 ;  /* 0x00008000000079c5 */ /* 0x000fe40000010000 */
[----:B------:R-:W-:Y:S01]  /*35e0*/  STL.64 [R1], R24 ;  /* 0x0000001801007387 */ /* 0x000fe20000100a00 */
[----:B01----:R-:W-:Y:S01]  /*35f0*/  IMAD.MOV.U32 R6, RZ, RZ, R150 ;  /* 0x000000ffff067224 */ /* 0x003fe200078e0096 */
        /* <DEDUP_REMOVED lines=50> */
[----:B------:R0:W-:Y:S01]  /*3920*/  STL.64 [R1+0x68], R50 ;  /* 0x0000683201007387 */ /* 0x0001e20000100a00 */
[----:B------:R-:W-:Y:S01]  /*3930*/  IMAD.MOV.U32 R204, RZ, RZ, R120 ;  /* 0x000000ffffcc7224 */ /* 0x000fe200078e0078 */
[----:B------:R-:W-:Y:S01]  /*3940*/  MOV R231, R56 ;  /* 0x0000003800e77202 */ /* 0x000fe20000000f00 */
[----:B------:R-:W-:Y:S01]  /*3950*/  IMAD.MOV.U32 R205, RZ, RZ, R121 ;  /* 0x000000ffffcd7224 */ /* 0x000fe200078e0079 */
[----:B------:R-:W2:Y:S01]  /*3960*/  LDL.LU.64 R150, [R1+0x4b8] ;  /* 0x0004b80001967983 */ /* 0x000ea20000300a00 */
[----:B------:R-:W-:-:S02]  /*3970*/  IMAD.MOV.U32 R202, RZ, RZ, R118 ;  /* 0x000000ffffca7224 */ /* 0x000fc400078e0076 */
[----:B------:R-:W-:Y:S01]  /*3980*/  IMAD.MOV.U32 R200, RZ, RZ, R116 ;  /* 0x000000ffffc87224 */ /* 0x000fe200078e0074 */
[----:B------:R-:W2:Y:S01]  /*3990*/  LDL.LU.64 R148, [R1+0x4b0] ;  /* 0x0004b00001947983 */ /* 0x000ea20000300a00 */
[----:B------:R-:W-:Y:S02]  /*39a0*/  IMAD.MOV.U32 R201, RZ, RZ, R117 ;  /* 0x000000ffffc97224 */ /* 0x000fe400078e0075 */
[----:B------:R-:W-:Y:S01]  /*39b0*/  IMAD.MOV.U32 R198, RZ, RZ, R114 ;  /* 0x000000ffffc67224 */ /* 0x000fe200078e0072 */
[----:B------:R-:W2:Y:S01]  /*39c0*/  LDL.LU.64 R146, [R1+0x4a8] ;  /* 0x0004a80001927983 */ /* 0x000ea20000300a00 */
[----:B------:R-:W-:Y:S02]  /*39d0*/  IMAD.MOV.U32 R199, RZ, RZ, R115 ;  /* 0x000000ffffc77224 */ /* 0x000fe400078e0073 */
        /* <DEDUP_REMOVED lines=100> */
[----:B0-----:R-:W2:Y:S04]  /*4020*/  LDL.LU.64 R50, [R1+0x328] ;  /* 0x0003280001327983 */ /* 0x001ea80000300a00 */
        /* <DEDUP_REMOVED lines=14> */
[----:B------:R-:W-:-:S02]  /*4110*/  UMOV UR5, 0x80000020 ;  /* 0x8000002000057882 */ /* 0x000fc40000000000 */
[----:B-----5:R-:W-:Y:S01]  /*4120*/  STL [R1+0x2b8], R152 ;  /* 0x0002b89801007387 */ /* 0x020fe20000100800 */
[----:B--2---:R-:W-:-:S06]  /*4130*/  WARPGROUP.ARRIVE ;  /* 0x00000000000079c5 */ /* 0x004fcc0000000000 */
[----:B------:R-:W-:Y:S03]  /*4140*/  HGMMA.64x256x16.F32 R24, gdesc[UR4], R24, gsb0 ;  /* 0x03e00000041879f0 */ /* 0x000fe60008000818 */
        /* <DEDUP_REMOVED lines=58> */
[----:B------:R-:W-:Y:S01]  /*44f0*/  MOV R232, R8 ;  /* 0x0000000800e87202 */ /* 0x000fe20000000f00 */
[----:B------:R-:W-:-:S02]  /*4500*/  IMAD.MOV.U32 R141, RZ, RZ, R230 ;  /* 0x000000ffff8d7224 */ /* 0x000fc400078e00e6 */
[----:B------:R-:W-:Y:S02]  /*4510*/  IMAD.MOV.U32 R142, RZ, RZ, R229 ;  /* 0x000000ffff8e7224 */ /* 0x000fe400078e00e5 */
[----:B------:R-:W-:Y:S02]  /*4520*/  IMAD.MOV.U32 R143, RZ, RZ, R228 ;  /* 0x000000ffff8f7224 */ /* 0x000fe400078e00e4 */
[----:B------:R-:W-:Y:S02]  /*4530*/  IMAD.MOV.U32 R144, RZ, RZ, R227 ;  /* 0x000000ffff907224 */ /* 0x000fe400078e00e3 */
[----:B------:R-:W-:Y:S01]  /*4540*/  IMAD.MOV.U32 R146, RZ, RZ, R225 ;  /* 0x000000ffff927224 */ /* 0x000fe200078e00e1 */
[----:B------:R-:W-:Y:S01]  /*4550*/  MOV R225, R15 ;  /* 0x0000000f00e17202 */ /* 0x000fe20000000f00 */
        /* <DEDUP_REMOVED lines=19> */
[----:B------:R-:W-:Y:S01]  /*4690*/  IMAD.MOV.U32 R235, RZ, RZ, R5 ;  /* 0x000000ffffeb7224 */ /* 0x000fe200078e0005 */
[----:B------:R-:W-:-:S02]  /*46a0*/  UIADD3 UR4, UR12, 0x2, URZ ;  /* 0x000000020c047890 */ /* 0x000fc4000fffe03f */
[----:B------:R-:W-:Y:S01]  /*46b0*/  UIADD3 UR6, UR13, 0x2, URZ ;  /* 0x000000020d067890 */ /* 0x000fe2000fffe03f */
[----:B------:R-:W-:Y:S01]  /*46c0*/  UMOV UR5, 0x80000020 ;  /* 0x8000002000057882 */ /* 0x000fe20000000000 */
[----:B------:R-:W-:Y:S01]  /*46d0*/  UMOV UR7, 0x80000020 ;  /* 0x8000002000077882 */ /* 0x000fe20000000000 */
        /* <DEDUP_REMOVED lines=96> */
[----:B------:R-:W-:Y:S01]  /*4ce0*/  BPT.TRAP 0x1 ;  /* 0x000000040000795c */ /* 0x000fe20000300000 */
.L_x_27:
[----:B------:R-:W-:Y:S01]  /*4cf0*/  ISETP.NE.AND P1, PT, R17, RZ, PT ;  /* 0x000000ff1100720c */ /* 0x000fe20003f25270 */
[----:B------:R-:W-:Y:S01]  /*4d00*/  IMAD.U32 R5, RZ, RZ, UR11 ;  /* 0x0000000bff057e24 */ /* 0x000fe2000f8e00ff */
[----:B------:R-:W-:-:S11]  /*4d10*/  UISETP.GT.U32.AND UP0, UPT, UR40, 0x1, UPT ;  /* 0x000000012800788c */ /* 0x000fd6000bf04070 */
[----:B------:R-:W-:-:S04]  /*4d20*/  @P1 IMAD R5, R5, 0x8, R0 ;  /* 0x0000000805051824 */ /* 0x000fc800078e0200 */
[----:B------:R-:W-:-:S05]  /*4d30*/  @P1 VIADD R5, R5, 0x38 ;  /* 0x0000003805051836 */ /* 0x000fca0000000000 */
[----:B-----5:R-:W-:-:S04]  /*4d40*/  @P1 PRMT R5, R152, 0x654, R5 ;  /* 0x0000065498051816 */ /* 0x020fc80000000005 */
[----:B------:R0:W-:Y:S01]  /*4d50*/  @P1 SYNCS.ARRIVE.TRANS64.RED.A1T0 RZ, [R5+URZ], RZ ;  /* 0x000000ff05ff19a7 */ /* 0x0001e2000810043f */
[----:B------:R-:W-:-:S13]  /*4d60*/  PLOP3.LUT P1, PT, PT, PT, UP0, 0x80, 0x0 ;  /* 0x000000000000781c */ /* 0x000fda0003f2f008 */
[----:B0-----:R-:W-:Y:S05]  /*4d70*/  @P1 BRA `(.L_x_28) ;  /* 0x0000000000041947 */ /* 0x001fea0003800000 */
[----:B------:R-:W-:Y:S01]  /*4d80*/  BPT.TRAP 0x1 ;  /* 0x000000040000795c */ /* 0x000fe20000300000 */
.L_x_28:
[----:B------:R-:W-:Y:S01]  /*4d90*/  UIADD3 UR10, UR10, 0x1, URZ ;  /* 0x000000010a0a7890 */ /* 0x000fe2000fffe03f */
[C---:B------:R-:W-:Y:S01]  /*4da0*/  ISETP.GT.AND P1, PT, R4.reuse, 0x1, PT ;  /* 0x000000010400780c */ /* 0x040fe20003f24270 */
[----:B------:R-:W-:Y:S01]  /*4db0*/  UIADD3 UR11, UR11, 0x1, URZ ;  /* 0x000000010b0b7890 */ /* 0x000fe2000fffe03f */
[----:B------:R-:W-:Y:S01]  /*4dc0*/  IADD3 R4, R4, -0x1, RZ ;  /* 0xffffffff04047810 */ /* 0x000fe20007ffe0ff */
[----:B------:R-:W-:Y:S02]  /*4dd0*/  UISETP.NE.AND UP0, UPT, UR10, 0x7, UPT ;  /* 0x000000070a00788c */ /* 0x000fe4000bf05270 */
[----:B------:R-:W-:Y:S02]  /*4de0*/  UISETP.NE.AND UP1, UPT, UR11, 0x7, UPT ;  /* 0x000000070b00788c */ /* 0x000fe4000bf25270 */
[----:B------:R-:W-:Y:S02]  /*4df0*/  USEL UR4, URZ, 0x1, UP0 ;  /* 0x000000013f047887 */ /* 0x000fe40008000000 */
[----:B------:R-:W-:-:S02]  /*4e00*/  USEL UR10, UR10, URZ, UP0 ;  /* 0x0000003f0a0a7287 */ /* 0x000fc40008000000 */
[----:B------:R-:W-:Y:S02]  /*4e10*/  USEL UR11, UR11, URZ, UP1 ;  /* 0x0000003f0b0b7287 */ /* 0x000fe40008800000 */
[----:B------:R-:W-:Y:S01]  /*4e20*/  LOP3.LUT R3, R3, UR4, RZ, 0x3c, !PT ;  /* 0x0000000403037c12 */ /* 0x000fe2000f8e3cff */
[----:B------:R-:W-:Y:S09]  /*4e30*/  @P1 BRA `(.L_x_29) ;  /* 0xffffffdc00881947 */ /* 0x000ff2000383ffff */
.L_x_22:
[----:B------:R-:W0:Y:S02]  /*4e40*/  LDC R3, c[0x0][0x28c] ;  /* 0x0000a300ff037b82 */ /* 0x000e240000000800 */
[----:B0-----:R-:W-:-:S13]  /*4e50*/  ISETP.GE.AND P1, PT, R3, 0x1, PT ;  /* 0x000000010300780c */ /* 0x001fda0003f26270 */
[----:B------:R-:W-:Y:S05]  /*4e60*/  @!P1 BRA `(.L_x_30) ;  /* 0x00000000005c9947 */ /* 0x000fea0003800000 */
[----:B------:R-:W-:Y:S05]  /*4e70*/  @!P0 BRA `(.L_x_31) ;  /* 0x0000000000048947 */ /* 0x000fea0003800000 */
[----:B------:R-:W-:Y:S01]  /*4e80*/  BPT.TRAP 0x1 ;  /* 0x000000040000795c */ /* 0x000fe20000300000 */
.L_x_31:
[----:B------:R-:W-:Y:S01]  /*4e90*/  ISETP.NE.AND P0, PT, R17, RZ, PT ;  /* 0x000000ff1100720c */ /* 0x000fe20003f05270 */
[----:B------:R-:W-:-:S12]  /*4ea0*/  BSSY B0, `(.L_x_32) ;  /* 0x000000f000007945 */ /* 0x000fd80003800000 */
[----:B------:R-:W-:Y:S05]  /*4eb0*/  @!P0 BRA `(.L_x_33) ;  /* 0x0000000000348947 */ /* 0x000fea0003800000 */
[----:B------:R-:W-:-:S04]  /*4ec0*/  UISETP.LT.AND UP0, UPT, UR44, 0x1, UPT ;  /* 0x000000012c00788c */ /* 0x000fc8000bf01270 */
[----:B------:R-:W-:-:S04]  /*4ed0*/  USEL UR6, UR44, 0x1, UP0 ;  /* 0x000000012c067887 */ /* 0x000fc80008000000 */
[----:B------:R-:W-:-:S04]  /*4ee0*/  UIADD3 UR6, UR39, UR44, -UR6 ;  /* 0x0000002c27067290 */ /* 0x000fc8000fffe806 */
[----:B------:R-:W-:-:S04]  /*4ef0*/  UIMAD.WIDE.U32 UR4, UR6, 0x24924925, URZ ;  /* 0x24924925060478a5 */ /* 0x000fc8000f8e003f */
[----:B------:R-:W-:-:S04]  /*4f00*/  UIADD3 UR4, UR6, -UR5, URZ ;  /* 0x8000000506047290 */ /* 0x000fc8000fffe03f */
[----:B------:R-:W-:-:S04]  /*4f10*/  ULEA.HI UR4, UR4, UR5, URZ, 0x1f ;  /* 0x0000000504047291 */ /* 0x000fc8000f8ff83f */
[----:B------:R-:W-:-:S04]  /*4f20*/  USHF.R.U32.HI UR4, URZ, 0x2, UR4 ;  /* 0x000000023f047899 */ /* 0x000fc80008011604 */
[----:B------:R-:W-:-:S06]  /*4f30*/  UIMAD UR4, UR4, -0x7, UR6 ;  /* 0xfffffff9040478a4 */ /* 0x000fcc000f8e0206 */
[----:B------:R-:W-:-:S04]  /*4f40*/  IMAD.U32 R3, RZ, RZ, UR4 ;  /* 0x00000004ff037e24 */ /* 0x000fc8000f8e00ff */
[----:B------:R-:W-:-:S04]  /*4f50*/  IMAD R0, R3, 0x8, R0 ;  /* 0x0000000803007824 */ /* 0x000fc800078e0200 */
[----:B------:R-:W-:-:S05]  /*4f60*/  VIADD R0, R0, 0x38 ;  /* 0x0000003800007836 */ /* 0x000fca0000000000 */
[----:B-----5:R-:W-:-:S04]  /*4f70*/  PRMT R0, R152, 0x654, R0 ;  /* 0x0000065498007816 */ /* 0x020fc80000000000 */
[----:B------:R0:W-:Y:S03]  /*4f80*/  SYNCS.ARRIVE.TRANS64.RED.A1T0 RZ, [R0+URZ], RZ ;  /* 0x000000ff00ff79a7 */ /* 0x0001e6000810043f */
.L_x_33:
[----:B------:R-:W-:Y:S05]  /*4f90*/  BSYNC B0 ;  /* 0x0000000000007941 */ /* 0x000fea0003800000 */
.L_x_32:
[----:B------:R-:W-:-:S06]  /*4fa0*/  UISETP.GT.U32.AND UP0, UPT, UR40, 0x1, UPT ;  /* 0x000000012800788c */ /* 0x000fcc000bf04070 */
[----:B------:R-:W-:-:S13]  /*4fb0*/  PLOP3.LUT P0, PT, PT, PT, UP0, 0x80, 0x0 ;  /* 0x000000000000781c */ /* 0x000fda0003f0f008 */
[----:B------:R-:W-:Y:S05]  /*4fc0*/  @P0 BRA `(.L_x_30) ;  /* 0x0000000000040947 */ /* 0x000fea0003800000 */
[----:B------:R-:W-:Y:S01]  /*4fd0*/  BPT.TRAP 0x1 ;  /* 0x000000040000795c */ /* 0x000fe20000300000 */
.L_x_30:
[----:B------:R-:W1:Y:S01]  /*4fe0*/  S2R R8, SR_TID.X ;  /* 0x0000000000087919 */ /* 0x000e620000002100 */
[----:B------:R-:W-:Y:S01]  /*4ff0*/  IMAD.MOV.U32 R19, RZ, RZ, 0x6540 ;  /* 0x00006540ff137424 */ /* 0x000fe200078e00ff */
[----:B------:R-:W-:Y:S02]  /*5000*/  UIMAD.WIDE UR6, UR41, 0x100, URZ ;  /* 0x00000100290678a5 */ /* 0x000fe4000f8e023f */
[----:B------:R-:W-:Y:S01]  /*5010*/  USHF.R.S32.HI UR10, URZ, 0x1f, UR43 ;  /* 0x0000001f3f0a7899 */ /* 0x000fe2000801142b */
[----:B------:R-:W-:Y:S01]  /*5020*/  ULDC.64 UR8, c[0x0][0x5d0] ;  /* 0x0001740000087ab9 */ /* 0x000fe20000000a00 */
[----:B------:R-:W-:Y:S02]  /*5030*/  USHF.L.U32 UR41, UR41, 0x8, URZ ;  /* 0x0000000829297899 */ /* 0x000fe4000800063f */
[----:B------:R-:W-:Y:S02]  /*5040*/  UIMAD UR4, UR10, UR8, URZ ;  /* 0x000000080a0472a4 */ /* 0x000fe4000f8e023f */
[----:B------:R-:W-:-:S02]  /*5050*/  UIADD3 UR39, UR44, UR39, URZ ;  /* 0x000000272c277290 */ /* 0x000fc4000fffe03f */
[----:B------:R-:W-:Y:S02]  /*5060*/  UIMAD UR4, UR43, UR9, UR4 ;  /* 0x000000092b0472a4 */ /* 0x000fe4000f8e0204 */
[----:B------:R-:W-:Y:S01]  /*5070*/  UISETP.GT.U32.AND UP0, UPT, UR39, 0x6, UPT ;  /* 0x000000062700788c */ /* 0x000fe2000bf04070 */
[----:B------:R-:W-:Y:S01]  /*5080*/  ULDC UR9, c[0x0][0x284] ;  /* 0x0000a10000097ab9 */ /* 0x000fe20000000800 */
[----:B------:R-:W-:Y:S01]  /*5090*/  UISETP.GE.U32.AND UP1, UPT, UR44, 0x7, UPT ;  /* 0x000000072c00788c */ /* 0x000fe2000bf26070 */
[----:B------:R-:W-:Y:S01]  /*50a0*/  IMAD.U32 R153, RZ, RZ, UR9 ;  /* 0x00000009ff997e24 */ /* 0x000fe2000f8e00ff */
[----:B------:R-:W-:Y:S01]  /*50b0*/  UISETP.LT.U32.AND UP0, UPT, UR44, 0x7, UP0 ;  /* 0x000000072c00788c */ /* 0x000fe20008701070 */
[--C-:B-1----:R-:W-:Y:S01]  /*50c0*/  SHF.R.U32.HI R4, RZ, 0x7, R8.reuse ;  /* 0x00000007ff047819 */ /* 0x102fe20000011608 */
[----:B------:R-:W-:Y:S01]  /*50d0*/  IMAD.SHL.U32 R18, R8, 0x2, RZ ;  /* 0x0000000208127824 */ /* 0x000fe200078e00ff */
[----:B------:R-:W-:Y:S02]  /*50e0*/  SHF.R.U32.HI R5, RZ, 0x2, R8 ;  /* 0x00000002ff057819 */ /* 0x000fe40000011608 */
[----:B------:R-:W-:-:S02]  /*50f0*/  LOP3.LUT R4, R4, 0x1, RZ, 0xc0, !PT ;  /* 0x0000000104047812 */ /* 0x000fc400078ec0ff */
[----:B------:R-:W-:Y:S02]  /*5100*/  LOP3.LUT R6, R8, 0x60, RZ, 0xc0, !PT ;  /* 0x0000006008067812 */ /* 0x000fe400078ec0ff */
[----:B------:R-:W-:Y:S01]  /*5110*/  LOP3.LUT R5, R5, 0x7, RZ, 0xc0, !PT ;  /* 0x0000000705057812 */ /* 0x000fe200078ec0ff */
[----:B------:R-:W-:Y:S01]  /*5120*/  IMAD.SHL.U32 R3, R4, 0x40, RZ ;  /* 0x0000004004037824 */ /* 0x000fe200078e00ff */
[----:B------:R-:W-:Y:S02]  /*5130*/  LOP3.LUT R18, R18, 0x6, RZ, 0xc0, !PT ;  /* 0x0000000612127812 */ /* 0x000fe400078ec0ff */
[----:B------:R-:W-:Y:S02]  /*5140*/  SHF.R.U32.HI R6, RZ, 0x1, R6 ;  /* 0x00000001ff067819 */ /* 0x000fe40000011606 */
[--C-:B------:R-:W-:Y:S02]  /*5150*/  LOP3.LUT R3, R3, 0x40, R5.reuse, 0xe2, !PT ;  /* 0x0000004003037812 */ /* 0x100fe400078ee205 */
[----:B------:R-:W-:Y:S01]  /*5160*/  PRMT R18, R18, R19, UR42 ;  /* 0x0000002a12127e16 */ /* 0x000fe20008000013 */
[----:B------:R-:W-:Y:S01]  /*5170*/  USHF.L.U32 UR42, UR42, 0x8, URZ ;  /* 0x000000082a2a7899 */ /* 0x000fe2000800063f */
[----:B0-----:R-:W-:Y:S01]  /*5180*/  IADD3 R0, RZ, -R6, -R5 ;  /* 0x80000006ff007210 */ /* 0x001fe20007ffe805 */
[----:B------:R-:W-:Y:S01]  /*5190*/  IMAD.MOV.U32 R5, RZ, RZ, -0x2 ;  /* 0xfffffffeff057424 */ /* 0x000fe200078e00ff */
[----:B------:R-:W-:-:S02]  /*51a0*/  LOP3.LUT R3, R3, UR6, R6, 0xfe, !PT ;  /* 0x0000000603037c12 */ /* 0x000fc4000f8efe06 */
[----:B------:R-:W-:Y:S01]  /*51b0*/  SHF.R.S32.HI R19, RZ, 0x1f, R18 ;  /* 0x0000001fff137819 */ /* 0x000fe20000011412 */
[----:B------:R-:W-:Y:S01]  /*51c0*/  IMAD R0, R4, -0x40, R0 ;  /* 0xffffffc004007824 */ /* 0x000fe200078e0200 */
[----:B------:R-:W-:Y:S01]  /*51d0*/  MOV R6, UR8 ;  /* 0x0000000800067c02 */ /* 0x000fe20008000f00 */
[----:B------:R-:W-:Y:S02]  /*51e0*/  ULDC UR8, c[0x0][0x288] ;  /* 0x0000a20000087ab9 */ /* 0x000fe40000000800 */
[----:B------:R-:W-:Y:S01]  /*51f0*/  UISETP.GE.AND UP2, UPT, UR42, UR8, UPT ;  /* 0x000000082a00728c */ /* 0x000fe2000bf46270 */
[----:B------:R-:W-:Y:S01]  /*5200*/  IADD3 R153, R153, -UR41, R0 ;  /* 0x8000002999997c10 */ /* 0x000fe2000fffe000 */
[----:B------:R-:W-:Y:S01]  /*5210*/  IMAD.WIDE.U32 R6, R6, UR43, R18 ;  /* 0x0000002b06067c25 */ /* 0x000fe2000f8e0012 */
[----:B------:R-:W-:Y:S01]  /*5220*/  LOP3.LUT R0, R8, 0x3, RZ, 0xc0, !PT ;  /* 0x0000000308007812 */ /* 0x000fe200078ec0ff */
[----:B------:R-:W-:Y:S02]  /*5230*/  UISETP.GE.OR UP2, UPT, UR41, UR9, UP2 ;  /* 0x000000092900728c */ /* 0x000fe40009746670 */
[----:B------:R-:W-:Y:S01]  /*5240*/  VIADD R7, R7, UR4 ;  /* 0x0000000407077c36 */ /* 0x000fe20008000000 */
[----:B------:R-:W-:Y:S01]  /*5250*/  UIMAD.WIDE.U32 UR4, UR39, 0x24924925, URZ ;  /* 0x24924925270478a5 */ /* 0x000fe2000f8e003f */
[----:B------:R-:W-:Y:S01]  /*5260*/  IMAD R0, R0, R5, UR8 ;  /* 0x0000000800007e24 */ /* 0x000fe2000f8e0205 */
[----:B------:R-:W-:Y:S01]  /*5270*/  USEL UR8, URZ, 0x1, !UP0 ;  /* 0x000000013f087887 */ /* 0x000fe2000c000000 */
[----:B------:R-:W-:Y:S01]  /*5280*/  PLOP3.LUT P0, PT, PT, PT, UP2, 0x80, 0x0 ;  /* 0x000000000000781c */ /* 0x000fe20003f0f028 */
[----:B------:R-:W-:Y:S01]  /*5290*/  UIADD3 UR4, UR39, -UR5, URZ ;  /* 0x8000000527047290 */ /* 0x000fe2000fffe03f */
[----:B------:R-:W-:Y:S01]  /*52a0*/  VIADD R0, R0, -UR42 ;  /* 0x8000002a00007c36 */ /* 0x000fe20008000000 */
[----:B------:R-:W-:-:S02]  /*52b0*/  ULOP3.LUT UR38, UR38, UR8, URZ, 0x3c, !UPT ;  /* 0x0000000826267292 */ /* 0x000fc4000f8e3c3f */
[----:B------:R-:W-:Y:S01]  /*52c0*/  ULEA.HI UR4, UR4, UR5, URZ, 0x1f ;  /* 0x0000000504047291 */ /* 0x000fe2000f8ff83f */
[----:B------:R-:W-:-:S03]  /*52d0*/  UMOV UR41, 0xffffffff ;  /* 0xffffffff00297882 */ /* 0x000fc60000000000 */
[----:B------:R-:W-:-:S04]  /*52e0*/  USHF.R.U32.HI UR4, URZ, 0x2, UR4 ;  /* 0x000000023f047899 */ /* 0x000fc80008011604 */
[----:B------:R-:W-:Y:S02]  /*52f0*/  @UP1 ULOP3.LUT UR38, UR38, 0x1, UR4, 0x78, !UPT ;  /* 0x0000000126261892 */ /* 0x000fe4000f8e7804 */
[----:B------:R-:W-:Y:S01]  /*5300*/  UIMAD UR39, UR4, -0x7, UR39 ;  /* 0xfffffff9042778a4 */ /* 0x000fe2000f8e0227 */
[----:B------:R-:W-:Y:S11]  /*5310*/  @P0 BRA `(.L_x_34) ;  /* 0x0000010400d80947 */ /* 0x000ff60003800000 */
[----:B-----5:R-:W-:Y:S01]  /*5320*/  FSETP.NEU.AND P0, PT, R16, RZ, PT ;  /* 0x000000ff1000720b */ /* 0x020fe20003f0d000 */
[----:B------:R-:W-:Y:S01]  /*5330*/  ULDC.64 UR8, c[0x0][0x5c8] ;  /* 0x0001720000087ab9 */ /* 0x000fe20000000a00 */
[----:B------:R-:W-:Y:S01]  /*5340*/  ISETP.GT.AND P3, PT, R153, RZ, PT ;  /* 0x000000ff9900720c */ /* 0x000fe20003f64270 */
[----:B------:R-:W-:Y:S01]  /*5350*/  UIMAD UR4, UR7, UR8, URZ ;  /* 0x00000008070472a4 */ /* 0x000fe2000f8e023f */
[----:B------:R-:W-:Y:S01]  /*5360*/  IMAD.U32 R10, RZ, RZ, UR9 ;  /* 0x00000009ff0a7e24 */ /* 0x000fe2000f8e00ff */
[----:B------:R-:W-:Y:S01]  /*5370*/  BSSY B0, `(.L_x_34) ;  /* 0x0001070000007945 */ /* 0x000fe20003800000 */
[----:B------:R-:W-:Y:S01]  /*5380*/  IMAD.WIDE.U32 R6, R3, UR8, R6 ;  /* 0x0000000803067c25 */ /* 0x000fe2000f8e0006 */
[----:B------:R-:W-:-:S03]  /*5390*/  ISETP.GT.AND P1, PT, R0, RZ, P3 ;  /* 0x000000ff0000720c */ /* 0x000fc60001f24270 */
[----:B------:R-:W-:-:S04]  /*53a0*/  IMAD R10, R3, R10, UR4 ;  /* 0x00000004030a7e24 */ /* 0x000fc8000f8e020a */
[----:B------:R-:W-:Y:S01]  /*53b0*/  IMAD.IADD R10, R7, 0x1, R10 ;  /* 0x00000001070a7824 */ /* 0x000fe200078e020a */
[----:B------:R-:W-:Y:S06]  /*53c0*/  @!P0 BRA `(.L_x_35) ;  /* 0x000000b800108947 */ /* 0x000fec0003800000 */
[----:B------:R-:W0:Y:S01]  /*53d0*/  LDC.64 R22, c[0x0][0x5b8] ;  /* 0x00016e00ff167b82 */ /* 0x000e220000000a00 */
[----:B------:R-:W2:Y:S01]  /*53e0*/  LDL.LU R11, [R1] ;  /* 0x00000000010b7983 */ /* 0x000ea20000300800 */
[----:B------:R-:W-:-:S06]  /*53f0*/  ULDC.64 UR4, c[0x0][0x5c0] ;  /* 0x0001700000047ab9 */ /* 0x000fcc0000000a00 */
[----:B------:R-:W1:Y:S08]  /*5400*/  LDC.64 R14, c[0x0][0x5b0] ;  /* 0x00016c00ff0e7b82 */ /* 0x000e700000000a00 */
[----:B------:R-:W3:Y:S01]  /*5410*/  LDC.64 R12, c[0x0][0x5a8] ;  /* 0x00016a00ff0c7b82 */ /* 0x000ee20000000a00 */
[C---:B0-----:R-:W-:Y:S02]  /*5420*/  IMAD R159, R22.reuse, UR10, RZ ;  /* 0x0000000a169f7c24 */ /* 0x041fe4000f8e02ff */
[----:B------:R-:W-:-:S04]  /*5430*/  IMAD.WIDE.U32 R154, R22, UR43, R18 ;  /* 0x0000002b169a7c25 */ /* 0x000fc8000f8e0012 */
[----:B------:R-:W-:Y:S02]  /*5440*/  IMAD R159, R23, UR43, R159 ;  /* 0x0000002b179f7c24 */ /* 0x000fe4000f8e029f */
[----:B-1----:R-:W-:Y:S02]  /*5450*/  IMAD R158, R14, UR7, RZ ;  /* 0x000000070e9e7c24 */ /* 0x002fe4000f8e02ff */
[----:B------:R-:W-:Y:S01]  /*5460*/  IMAD.MOV.U32 R20, RZ, RZ, R154 ;  /* 0x000000ffff147224 */ /* 0x000fe200078e009a */
[----:B------:R-:W-:Y:S01]  /*5470*/  IADD3 R21, R155, R159, RZ ;  /* 0x0000009f9b157210 */ /* 0x000fe20007ffe0ff */
[C---:B------:R-:W-:Y:S02]  /*5480*/  IMAD R158, R3.reuse, R15, R158 ;  /* 0x0000000f039e7224 */ /* 0x040fe400078e029e */
[----:B------:R-:W-:-:S04]  /*5490*/  IMAD.WIDE.U32 R4, R3, R14, R20 ;  /* 0x0000000e03047225 */ /* 0x000fc800078e0014 */
[----:B------:R-:W-:Y:S01]  /*54a0*/  IMAD.IADD R5, R5, 0x1, R158 ;  /* 0x0000000105057824 */ /* 0x000fe200078e029e */
[----:B---3--:R-:W-:-:S04]  /*54b0*/  LEA R8, P0, R4, R12, 0x1 ;  /* 0x0000000c04087211 */ /* 0x008fc800078008ff */
[----:B------:R-:W-:-:S05]  /*54c0*/  LEA.HI.X R9, R4, R13, R5, 0x1, P0 ;  /* 0x0000000d04097211 */ /* 0x000fca00000f0c05 */
[----:B------:R-:W3:Y:S01]  /*54d0*/  @P1 LDG.E.LTC128B.U16 R23, desc[UR36][R8.64] ;  /* 0x0000002408171981 */ /* 0x000ee2000c1e1520 */
[----:B------:R-:W-:Y:S01]  /*54e0*/  BSSY B1, `(.L_x_36) ;  /* 0x0000011000017945 */ /* 0x000fe20003800000 */
[----:B---3--:R-:W-:-:S05]  /*54f0*/  HADD2.F32 R4, -RZ, R23.H0_H0 ;  /* 0x20000017ff047230 */ /* 0x008fca0000004100 */
[----:B------:R-:W-:-:S04]  /*5500*/  FMUL R4, R4, R16 ;  /* 0x0000001004047220 */ /* 0x000fc80000400000 */
[----:B--2---:R-:W-:Y:S01]  /*5510*/  FFMA R7, R11, R2, R4 ;  /* 0x000000020b077223 */ /* 0x004fe20000000004 */
[----:B------:R-:W-:-:S04]  /*5520*/  LEA R4, P0, R6, UR4, 0x1 ;  /* 0x0000000406047c11 */ /* 0x000fc8000f8008ff */
[----:B------:R-:W-:Y:S02]  /*5530*/  LEA.HI.X R5, R6, UR5, R10, 0x1, P0 ;  /* 0x0000000506057c11 */ /* 0x000fe400080f0c0a */
[----:B------:R-:W-:-:S05]  /*5540*/  F2FP.F16.F32.PACK_AB R6, RZ, R7 ;  /* 0x00000007ff06723e */ /* 0x000fca00000000ff */
[----:B------:R0:W-:Y:S02]  /*5550*/  @P1 STG.E.U16 desc[UR36][R4.64], R6 ;  /* 0x0000000604001986 */ /* 0x0001e4000c101524 */
[----:B0-----:R-:W-:-:S04]  /*5560*/  IMAD.WIDE.U32 R6, R3, R14, R18 ;  /* 0x0000000e03067225 */ /* 0x001fc800078e0012 */
[----:B------:R-:W-:Y:S02]  /*5570*/  IMAD.IADD R7, R158, 0x1, R7 ;  /* 0x000000019e077824 */ /* 0x000fe400078e0207 */
[----:B------:R-:W-:-:S04]  /*5580*/  IMAD.WIDE.U32 R6, R22, UR43, R6 ;  /* 0x0000002b16067c25 */ /* 0x000fc8000f8e0006 */
[----:B------:R-:W-:Y:S01]  /*5590*/  IMAD.IADD R7, R159, 0x1, R7 ;  /* 0x000000019f077824 */ /* 0x000fe200078e0207 */
[----:B------:R-:W-:-:S04]  /*55a0*/  LEA R10, P0, R6, R12, 0x1 ;  /* 0x0000000c060a7211 */ /* 0x000fc800078008ff */
[----:B------:R-:W-:Y:S02]  /*55b0*/  LEA.HI.X R11, R6, R13, R7, 0x1, P0 ;  /* 0x0000000d060b7211 */ /* 0x000fe400000f0c07 */
[----:B------:R-:W-:-:S13]  /*55c0*/  ISETP.GT.AND P0, PT, R0, 0x1, P3 ;  /* 0x000000010000780c */ /* 0x000fda0001f04270 */
[----:B------:R-:W-:Y:S05]  /*55d0*/  @!P0 BRA `(.L_x_37) ;  /* 0x0000000000048947 */ /* 0x000fea0003800000 */
[----:B------:R0:W5:Y:S02]  /*55e0*/  LDG.E.LTC128B.U16 R23, desc[UR36][R10.64+0x2] ;  /* 0x000002240a177981 */ /* 0x000164000c1e1520 */
.L_x_37:
[----:B------:R-:W-:Y:S05]  /*55f0*/  BSYNC B1 ;  /* 0x0000000000017941 */ /* 0x000fea0003800000 */
.L_x_36:
[----:B------:R-:W2:Y:S01]  /*5600*/  LDL.LU R7, [R1+0x4] ;  /* 0x0000040001077983 */ /* 0x000ea20000300800 */
[----:B-----5:R-:W-:Y:S01]  /*5610*/  HADD2.F32 R6, -RZ, R23.H0_H0 ;  /* 0x20000017ff067230 */ /* 0x020fe20000004100 */
[C---:B------:R-:W-:Y:S01]  /*5620*/  SHF.L.U64.HI R157, R14.reuse, 0x3, R15 ;  /* 0x000000030e9d7819 */ /* 0x040fe2000001020f */
[----:B------:R-:W-:Y:S01]  /*5630*/  IMAD.SHL.U32 R156, R14, 0x8, RZ ;  /* 0x000000080e9c7824 */ /* 0x000fe200078e00ff */
[----:B------:R-:W3:Y:S02]  /*5640*/  LDL.LU R160, [R1+0x8] ;  /* 0x0000080001a07983 */ /* 0x000ee40000300800 */
[----:B------:R-:W-:-:S04]  /*5650*/  FMUL R6, R6, R16 ;  /* 0x0000001006067220 */ /* 0x000fc80000400000 */
[----:B--2---:R-:W-:-:S05]  /*5660*/  FFMA R6, R7, R2, R6 ;  /* 0x0000000207067223 */ /* 0x004fca0000000006 */
[----:B------:R-:W-:-:S05]  /*5670*/  F2FP.F16.F32.PACK_AB R6, RZ, R6 ;  /* 0x00000006ff06723e */ /* 0x000fca00000000ff */
[----:B------:R1:W-:Y:S01]  /*5680*/  @P0 STG.E.U16 desc[UR36][R4.64+0x2], R6 ;  /* 0x0000020604000986 */ /* 0x0003e2000c101524 */
[----:B------:R-:W-:-:S04]  /*5690*/  ISETP.GT.AND P0, PT, R153, 0x8, PT ;  /* 0x000000089900780c */ /* 0x000fc80003f04270 */
[----:B------:R-:W-:Y:S01]  /*56a0*/  ISETP.GT.AND P1, PT, R0, RZ, P0 ;  /* 0x000000ff0000720c */ /* 0x000fe20000724270 */
[----:B-1----:R-:W-:-:S04]  /*56b0*/  IMAD.WIDE.U32 R6, R3, R14, R156 ;  /* 0x0000000e03067225 */ /* 0x002fc800078e009c */
[----:B------:R-:W-:Y:S01]  /*56c0*/  IMAD.IADD R158, R158, 0x1, R7 ;  /* 0x000000019e9e7824 */ /* 0x000fe200078e0207 */
[----:B------:R-:W-:-:S04]  /*56d0*/  IADD3 R7, P2, R154, R6, RZ ;  /* 0x000000069a077210 */ /* 0x000fc80007f5e0ff */
[----:B------:R-:W-:Y:S02]  /*56e0*/  IADD3.X R9, R158, R21, RZ, P2, !PT ;  /* 0x000000159e097210 */ /* 0x000fe400017fe4ff */
[----:B------:R-:W-:-:S04]  /*56f0*/  LEA R8, P2, R7, R12, 0x1 ;  /* 0x0000000c07087211 */ /* 0x000fc800078408ff */
[----:B------:R-:W-:-:S05]  /*5700*/  LEA.HI.X R9, R7, R13, R9, 0x1, P2 ;  /* 0x0000000d07097211 */ /* 0x000fca00010f0c09 */
[----:B------:R1:W2:Y:S01]  /*5710*/  @P1 LDG.E.LTC128B.U16 R23, desc[UR36][R8.64] ;  /* 0x0000002408171981 */ /* 0x0002a2000c1e1520 */
[----:B------:R-:W-:Y:S01]  /*5720*/  IADD3 R6, P2, R18, R6, RZ ;  /* 0x0000000612067210 */ /* 0x000fe20007f5e0ff */
[----:B------:R-:W-:Y:S01]  /*5730*/  BSSY B1, `(.L_x_38) ;  /* 0x0000016000017945 */ /* 0x000fe20003800000 */
[----:B------:R-:W-:-:S03]  /*5740*/  ISETP.GT.AND P4, PT, R0, 0x1, P0 ;  /* 0x000000010000780c */ /* 0x000fc60000784270 */
[----:B------:R-:W-:Y:S02]  /*5750*/  IMAD.X R7, R19, 0x1, R158, P2 ;  /* 0x0000000113077824 */ /* 0x000fe400010e069e */
[----:B------:R-:W-:Y:S02]  /*5760*/  IMAD.U32 R158, RZ, RZ, UR9 ;  /* 0x00000009ff9e7e24 */ /* 0x000fe4000f8e00ff */
[----:B------:R-:W-:-:S04]  /*5770*/  IMAD.WIDE.U32 R6, R22, UR43, R6 ;  /* 0x0000002b16067c25 */ /* 0x000fc8000f8e0006 */
[----:B------:R-:W-:Y:S01]  /*5780*/  IMAD.IADD R7, R159, 0x1, R7 ;  /* 0x000000019f077824 */ /* 0x000fe200078e0207 */
[----:B-1----:R-:W-:-:S04]  /*5790*/  LEA R8, P2, R6, R12, 0x1 ;  /* 0x0000000c06087211 */ /* 0x002fc800078408ff */
[----:B------:R-:W-:Y:S01]  /*57a0*/  LEA.HI.X R9, R6, R13, R7, 0x1, P2 ;  /* 0x0000000d06097211 */ /* 0x000fe200010f0c07 */
[----:B--2---:R-:W-:-:S05]  /*57b0*/  HADD2.F32 R6, -RZ, R23.H0_H0 ;  /* 0x20000017ff067230 */ /* 0x004fca0000004100 */
[----:B------:R-:W-:-:S04]  /*57c0*/  FMUL R6, R6, R16 ;  /* 0x0000001006067220 */ /* 0x000fc80000400000 */
[----:B---3--:R-:W-:Y:S01]  /*57d0*/  FFMA R7, R160, R2, R6 ;  /* 0x00000002a0077223 */ /* 0x008fe20000000006 */
[----:B------:R-:W-:Y:S02]  /*57e0*/  IMAD.U32 R160, RZ, RZ, UR8 ;  /* 0x00000008ffa07e24 */ /* 0x000fe4000f8e00ff */
[----:B------:R-:W-:Y:S02]  /*57f0*/  IMAD.U32 R6, RZ, RZ, UR8 ;  /* 0x00000008ff067e24 */ /* 0x000fe4000f8e00ff */
[----:B------:R-:W-:Y:S01]  /*5800*/  IMAD.SHL.U32 R160, R160, 0x10, RZ ;  /* 0x00000010a0a07824 */ /* 0x000fe200078e00ff */
[----:B------:R-:W-:Y:S02]  /*5810*/  F2FP.F16.F32.PACK_AB R7, RZ, R7 ;  /* 0x00000007ff07723e */ /* 0x000fe400000000ff */
[----:B------:R-:W-:Y:S02]  /*5820*/  SHF.L.U64.HI R158, R6, 0x4, R158 ;  /* 0x00000004069e7819 */ /* 0x000fe4000001029e */
[----:B------:R-:W-:-:S02]  /*5830*/  IADD3 R6, P2, R160, R4, RZ ;  /* 0x00000004a0067210 */ /* 0x000fc40007f5e0ff */
[----:B------:R-:W-:Y:S02]  /*5840*/  PRMT R161, R7, 0x7610, R161 ;  /* 0x0000761007a17816 */ /* 0x000fe400000000a1 */
[----:B------:R-:W-:-:S05]  /*5850*/  IADD3.X R7, R158, R5, RZ, P2, !PT ;  /* 0x000000059e077210 */ /* 0x000fca00017fe4ff */
[----:B------:R1:W-:Y:S01]  /*5860*/  @P1 STG.E.U16 desc[UR36][R6.64], R161 ;  /* 0x000000a106001986 */ /* 0x0003e2000c101524 */
[----:B------:R-:W-:Y:S05]  /*5870*/  @!P4 BRA `(.L_x_39) ;  /* 0x000000000004c947 */ /* 0x000fea0003800000 */
[----:B------:R2:W5:Y:S02]  /*5880*/  LDG.E.LTC128B.U16 R23, desc[UR36][R8.64+0x2] ;  /* 0x0000022408177981 */ /* 0x000564000c1e1520 */
.L_x_39:
[----:B------:R-:W-:Y:S05]  /*5890*/  BSYNC B1 ;  /* 0x0000000000017941 */ /* 0x000fea0003800000 */
.L_x_38:
[----:B------:R-:W3:Y:S01]  /*58a0*/  LDL.LU R162, [R1+0xc] ;  /* 0x00000c0001a27983 */ /* 0x000ee20000300800 */
[----:B-1---5:R-:W-:Y:S01]  /*58b0*/  HADD2.F32 R161, -RZ, R23.H0_H0 ;  /* 0x20000017ffa17230 */ /* 0x022fe20000004100 */
[----:B------:R-:W-:Y:S01]  /*58c0*/  ISETP.GT.AND P1, PT, R0, 0x8, P3 ;  /* 0x000000080000780c */ /* 0x000fe20001f24270 */
[----:B------:R-:W-:Y:S03]  /*58d0*/  BSSY B1, `(.L_x_40) ;  /* 0x0000007000017945 */ /* 0x000fe60003800000 */
[----:B------:R-:W-:-:S04]  /*58e0*/  FMUL R161, R161, R16 ;  /* 0x00000010a1a17220 */ /* 0x000fc80000400000 */
[----:B---3--:R-:W-:-:S05]  /*58f0*/  FFMA R161, R162, R2, R161 ;  /* 0x00000002a2a17223 */ /* 0x008fca00000000a1 */
[----:B------:R-:W-:-:S05]  /*5900*/  F2FP.F16.F32.PACK_AB R161, RZ, R161 ;  /* 0x000000a1ffa1723e */ /* 0x000fca00000000ff */
[----:B------:R1:W-:Y:S01]  /*5910*/  @P4 STG.E.U16 desc[UR36][R6.64+0x2], R161 ;  /* 0x000002a106004986 */ /* 0x0003e2000c101524 */
[----:B------:R-:W-:Y:S05]  /*5920*/  @!P1 BRA `(.L_x_41) ;  /* 0x0000000000049947 */ /* 0x000fea0003800000 */
[----:B------:R3:W5:Y:S02]  /*5930*/  LDG.E.LTC128B.U16 R23, desc[UR36][R10.64+0x10] ;  /* 0x000010240a177981 */ /* 0x000764000c1e1520 */
.L_x_41:
[----:B------:R-:W-:Y:S05]  /*5940*/  BSYNC B1 ;  /* 0x0000000000017941 */ /* 0x000fea0003800000 */
.L_x_40:
[----:B------:R-:W4:Y:S01]  /*5950*/  LDL.LU R162, [R1+0x10] ;  /* 0x0000100001a27983 */ /* 0x000f220000300800 */
[----:B-1---5:R-:W-:Y:S01]  /*5960*/  HADD2.F32 R161, -RZ, R23.H0_H0 ;  /* 0x20000017ffa17230 */ /* 0x022fe20000004100 */
[----:B------:R-:W-:Y:S01]  /*5970*/  ISETP.GT.AND P2, PT, R0, 0x9, P3 ;  /* 0x000000090000780c */ /* 0x000fe20001f44270 */
[----:B------:R-:W-:Y:S03]  /*5980*/  BSSY B1, `(.L_x_42) ;  /* 0x0000007000017945 */ /* 0x000fe60003800000 */
[----:B------:R-:W-:-:S04]  /*5990*/  FMUL R161, R161, R16 ;  /* 0x00000010a1a17220 */ /* 0x000fc80000400000 */
[----:B----4-:R-:W-:-:S05]  /*59a0*/  FFMA R161, R162, R2, R161 ;  /* 0x00000002a2a17223 */ /* 0x010fca00000000a1 */
[----:B------:R-:W-:-:S05]  /*59b0*/  F2FP.F16.F32.PACK_AB R161, RZ, R161 ;  /* 0x000000a1ffa1723e */ /* 0x000fca00000000ff */
[----:B------:R1:W-:Y:S01]  /*59c0*/  @P1 STG.E.U16 desc[UR36][R4.64+0x10], R161 ;  /* 0x000010a104001986 */ /* 0x0003e2000c101524 */
[----:B------:R-:W-:Y:S05]  /*59d0*/  @!P2 BRA `(.L_x_43) ;  /* 0x000000000004a947 */ /* 0x000fea0003800000 */
[----:B------:R4:W5:Y:S02]  /*59e0*/  LDG.E.LTC128B.U16 R23, desc[UR36][R10.64+0x12] ;  /* 0x000012240a177981 */ /* 0x000964000c1e1520 */
.L_x_43:
[----:B------:R-:W-:Y:S05]  /*59f0*/  BSYNC B1 ;  /* 0x0000000000017941 */ /* 0x000fea0003800000 */
.L_x_42:
[----:B------:R-:W2:Y:S01]  /*5a00*/  LDL.LU R162, [R1+0x14] ;  /* 0x0000140001a27983 */ /* 0x000ea20000300800 */
[----:B-1---5:R-:W-:Y:S01]  /*5a10*/  HADD2.F32 R161, -RZ, R23.H0_H0 ;  /* 0x20000017ffa17230 */ /* 0x022fe20000004100 */
[----:B------:R-:W-:Y:S01]  /*5a20*/  ISETP.GT.AND P1, PT, R0, 0x8, P0 ;  /* 0x000000080000780c */ /* 0x000fe20000724270 */
[----:B------:R-:W-:Y:S03]  /*5a30*/  BSSY B1, `(.L_x_44) ;  /* 0x0000007000017945 */ /* 0x000fe60003800000 */
[----:B------:R-:W-:-:S04]  /*5a40*/  FMUL R161, R161, R16 ;  /* 0x00000010a1a17220 */ /* 0x000fc80000400000 */
[----:B--2---:R-:W-:-:S05]  /*5a50*/  FFMA R161, R162, R2, R161 ;  /* 0x00000002a2a17223 */ /* 0x004fca00000000a1 */
[----:B------:R-:W-:-:S05]  /*5a60*/  F2FP.F16.F32.PACK_AB R161, RZ, R161 ;  /* 0x000000a1ffa1723e */ /* 0x000fca00000000ff */
[----:B------:R1:W-:Y:S01]  /*5a70*/  @P2 STG.E.U16 desc[UR36][R4.64+0x12], R161 ;  /* 0x000012a104002986 */ /* 0x0003e2000c101524 */
[----:B------:R-:W-:Y:S05]  /*5a80*/  @!P1 BRA `(.L_x_45) ;  /* 0x0000000000049947 */ /* 0x000fea0003800000 */
[----:B------:R2:W5:Y:S02]  /*5a90*/  LDG.E.LTC128B.U16 R23, desc[UR36][R8.64+0x10] ;  /* 0x0000102408177981 */ /* 0x000564000c1e1520 */
.L_x_45:
[----:B------:R-:W-:Y:S05]  /*5aa0*/  BSYNC B1 ;  /* 0x0000000000017941 */ /* 0x000fea0003800000 */
.L_x_44:
        /* <DEDUP_REMOVED lines=10> */
.L_x_47:
[----:B------:R-:W-:Y:S05]  /*5b50*/  BSYNC B1 ;  /* 0x0000000000017941 */ /* 0x000fea0003800000 */
.L_x_46:
        /* <DEDUP_REMOVED lines=10> */
.L_x_49:
[----:B------:R-:W-:Y:S05]  /*5c00*/  BSYNC B1 ;  /* 0x0000000000017941 */ /* 0x000fea0003800000 */
.L_x_48:
        /* <DEDUP_REMOVED lines=10> */
.L_x_51:
[----:B------:R-:W-:Y:S05]  /*5cb0*/  BSYNC B1 ;  /* 0x0000000000017941 */ /* 0x000fea0003800000 */
.L_x_50:
        /* <DEDUP_REMOVED lines=10> */
.L_x_53:
[----:B------:R-:W-:Y:S05]  /*5d60*/  BSYNC B1 ;  /* 0x0000000000017941 */ /* 0x000fea0003800000 */
.L_x_52:
        /* <DEDUP_REMOVED lines=10> */
.L_x_55:
[----:B------:R-:W-:Y:S05]  /*5e10*/  BSYNC B1 ;  /* 0x0000000000017941 */ /* 0x000fea0003800000 */
.L_x_54:
        /* <DEDUP_REMOVED lines=10> */
.L_x_57:
[----:B------:R-:W-:Y:S05]  /*5ec0*/  BSYNC B1 ;  /* 0x0000000000017941 */ /* 0x000fea0003800000 */
.L_x_56:
        /* <DEDUP_REMOVED lines=10> */
.L_x_59:
[----:B------:R-:W-:Y:S05]  /*5f70*/  BSYNC B1 ;  /* 0x0000000000017941 */ /* 0x000fea0003800000 */
.L_x_58:
        /* <DEDUP_REMOVED lines=10> */
.L_x_61:
[----:B------:R-:W-:Y:S05]  /*6020*/  BSYNC B1 ;  /* 0x0000000000017941 */ /* 0x000fea0003800000 */
.L_x_60:
        /* <DEDUP_REMOVED lines=10> */
.L_x_63:
[----:B------:R-:W-:Y:S05]  /*60d0*/  BSYNC B1 ;  /* 0x0000000000017941 */ /* 0x000fea0003800000 */
.L_x_62:
        /* <DEDUP_REMOVED lines=10> */
.L_x_65:
[----:B------:R-:W-:Y:S05]  /*6180*/  BSYNC B1 ;  /* 0x0000000000017941 */ /* 0x000fea0003800000 */
.L_x_64:
        /* <DEDUP_REMOVED lines=10> */
.L_x_67:
[----:B------:R-:W-:Y:S05]  /*6230*/  BSYNC B1 ;  /* 0x0000000000017941 */ /* 0x000fea0003800000 */
.L_x_66:
        /* <DEDUP_REMOVED lines=10> */
.L_x_69:
[----:B------:R-:W-:Y:S05]  /*62e0*/  BSYNC B1 ;  /* 0x0000000000017941 */ /* 0x000fea0003800000 */
.L_x_68:
        /* <DEDUP_REMOVED lines=10> */
.L_x_71:
[----:B------:R-:W-:Y:S05]  /*6390*/  BSYNC B1 ;  /* 0x0000000000017941 */ /* 0x000fea0003800000 */
.L_x_70:
        /* <DEDUP_REMOVED lines=10> */
.L_x_73:
[----:B------:R-:W-:Y:S05]  /*6440*/  BSYNC B1 ;  /* 0x0000000000017941 */ /* 0x000fea0003800000 */
.L_x_72:
        /* <DEDUP_REMOVED lines=10> */
.L_x_75:
[----:B------:R-:W-:Y:S05]  /*64f0*/  BSYNC B1 ;  /* 0x0000000000017941 */ /* 0x000fea0003800000 */
.L_x_74:
        /* <DEDUP_REMOVED lines=10> */
.L_x_77:
[----:B------:R-:W-:Y:S05]  /*65a0*/  BSYNC B1 ;  /* 0x0000000000017941 */ /* 0x000fea0003800000 */
.L_x_76:
        /* <DEDUP_REMOVED lines=10> */
.L_x_79:
[----:B------:R-:W-:Y:S05]  /*6650*/  BSYNC B1 ;  /* 0x0000000000017941 */ /* 0x000fea0003800000 */
.L_x_78:
        /* <DEDUP_REMOVED lines=10> */
.L_x_81:
[----:B------:R-:W-:Y:S05]  /*6700*/  BSYNC B1 ;  /* 0x0000000000017941 */ /* 0x000fea0003800000 */
.L_x_80:
        /* <DEDUP_REMOVED lines=10> */
.L_x_83:
[----:B------:R-:W-:Y:S05]  /*67b0*/  BSYNC B1 ;  /* 0x0000000000017941 */ /* 0x000fea0003800000 */
.L_x_82:
        /* <DEDUP_REMOVED lines=10> */
.L_x_85:
[----:B------:R-:W-:Y:S05]  /*6860*/  BSYNC B1 ;  /* 0x0000000000017941 */ /* 0x000fea0003800000 */
.L_x_84:
        /* <DEDUP_REMOVED lines=10> */
.L_x_87:
[----:B------:R-:W-:Y:S05]  /*6910*/  BSYNC B1 ;  /* 0x0000000000017941 */ /* 0x000fea0003800000 */
.L_x_86:
        /* <DEDUP_REMOVED lines=10> */
.L_x_89:
[----:B------:R-:W-:Y:S05]  /*69c0*/  BSYNC B1 ;  /* 0x0000000000017941 */ /* 0x000fea0003800000 */
.L_x_88:
        /* <DEDUP_REMOVED lines=10> */
.L_x_91:
[----:B------:R-:W-:Y:S05]  /*6a70*/  BSYNC B1 ;  /* 0x0000000000017941 */ /* 0x000fea0003800000 */
.L_x_90:
        /* <DEDUP_REMOVED lines=10> */
.L_x_93:
[----:B------:R-:W-:Y:S05]  /*6b20*/  BSYNC B1 ;  /* 0x0000000000017941 */ /* 0x000fea0003800000 */
.L_x_92:
        /* <DEDUP_REMOVED lines=10> */
.L_x_95:
[----:B------:R-:W-:Y:S05]  /*6bd0*/  BSYNC B1 ;  /* 0x0000000000017941 */ /* 0x000fea0003800000 */
.L_x_94:
        /* <DEDUP_REMOVED lines=10> */
.L_x_97:
[----:B------:R-:W-:Y:S05]  /*6c80*/  BSYNC B1 ;  /* 0x0000000000017941 */ /* 0x000fea0003800000 */
.L_x_96:
        /* <DEDUP_REMOVED lines=10> */
.L_x_99:
[----:B------:R-:W-:Y:S05]  /*6d30*/  BSYNC B1 ;  /* 0x0000000000017941 */ /* 0x000fea0003800000 */
.L_x_98:
        /* <DEDUP_REMOVED lines=10> */
.L_x_101:
[----:B------:R-:W-:Y:S05]  /*6de0*/  BSYNC B1 ;  /* 0x0000000000017941 */ /* 0x000fea0003800000 */
.L_x_100:
        /* <DEDUP_REMOVED lines=10> */
.L_x_103:
[----:B------:R-:W-:Y:S05]  /*6e90*/  BSYNC B1 ;  /* 0x0000000000017941 */ /* 0x000fea0003800000 */
.L_x_102:
        /* <DEDUP_REMOVED lines=10> */
.L_x_105:
[----:B------:R-:W-:Y:S05]  /*6f40*/  BSYNC B1 ;  /* 0x0000000000017941 */ /* 0x000fea0003800000 */
.L_x_104:
        /* <DEDUP_REMOVED lines=10> */
.L_x_107:
[----:B------:R-:W-:Y:S05]  /*6ff0*/  BSYNC B1 ;  /* 0x0000000000017941 */ /* 0x000fea0003800000 */
.L_x_106:
        /* <DEDUP_REMOVED lines=10> */
.L_x_109:
[----:B------:R-:W-:Y:S05]  /*70a0*/  BSYNC B1 ;  /* 0x0000000000017941 */ /* 0x000fea0003800000 */
.L_x_108:
        /* <DEDUP_REMOVED lines=10> */
.L_x_111:
[----:B------:R-:W-:Y:S05]  /*7150*/  BSYNC B1 ;  /* 0x0000000000017941 */ /* 0x000fea0003800000 */
.L_x_110:
        /* <DEDUP_REMOVED lines=10> */
.L_x_113:
[----:B------:R-:W-:Y:S05]  /*7200*/  BSYNC B1 ;  /* 0x0000000000017941 */ /* 0x000fea0003800000 */
.L_x_112:
        /* <DEDUP_REMOVED lines=10> */
.L_x_115:
[----:B------:R-:W-:Y:S05]  /*72b0*/  BSYNC B1 ;  /* 0x0000000000017941 */ /* 0x000fea0003800000 */
.L_x_114:
        /* <DEDUP_REMOVED lines=10> */
.L_x_117:
[----:B------:R-:W-:Y:S05]  /*7360*/  BSYNC B1 ;  /* 0x0000000000017941 */ /* 0x000fea0003800000 */
.L_x_116:
        /* <DEDUP_REMOVED lines=10> */
.L_x_119:
[----:B------:R-:W-:Y:S05]  /*7410*/  BSYNC B1 ;  /* 0x0000000000017941 */ /* 0x000fea0003800000 */
.L_x_118:
        /* <DEDUP_REMOVED lines=10> */
.L_x_121:
[----:B------:R-:W-:Y:S05]  /*74c0*/  BSYNC B1 ;  /* 0x0000000000017941 */ /* 0x000fea0003800000 */
.L_x_120:
        /* <DEDUP_REMOVED lines=10> */
.L_x_123:
[----:B------:R-:W-:Y:S05]  /*7570*/  BSYNC B1 ;  /* 0x0000000000017941 */ /* 0x000fea0003800000 */
.L_x_122:
        /* <DEDUP_REMOVED lines=10> */
.L_x_125:
[----:B------:R-:W-:Y:S05]  /*7620*/  BSYNC B1 ;  /* 0x0000000000017941 */ /* 0x000fea0003800000 */
.L_x_124:
        /* <DEDUP_REMOVED lines=10> */
.L_x_127:
[----:B------:R-:W-:Y:S05]  /*76d0*/  BSYNC B1 ;  /* 0x0000000000017941 */ /* 0x000fea0003800000 */
.L_x_126:
        /* <DEDUP_REMOVED lines=10> */
.L_x_129:
[----:B------:R-:W-:Y:S05]  /*7780*/  BSYNC B1 ;  /* 0x0000000000017941 */ /* 0x000fea0003800000 */
.L_x_128:
        /* <DEDUP_REMOVED lines=10> */
.L_x_131:
[----:B------:R-:W-:Y:S05]  /*7830*/  BSYNC B1 ;  /* 0x0000000000017941 */ /* 0x000fea0003800000 */
.L_x_130:
        /* <DEDUP_REMOVED lines=10> */
.L_x_133:
[----:B------:R-:W-:Y:S05]  /*78e0*/  BSYNC B1 ;  /* 0x0000000000017941 */ /* 0x000fea0003800000 */
.L_x_132:
        /* <DEDUP_REMOVED lines=10> */
.L_x_135:
[----:B------:R-:W-:Y:S05]  /*7990*/  BSYNC B1 ;  /* 0x0000000000017941 */ /* 0x000fea0003800000 */
.L_x_134:
        /* <DEDUP_REMOVED lines=10> */
.L_x_137:
[----:B------:R-:W-:Y:S05]  /*7a40*/  BSYNC B1 ;  /* 0x0000000000017941 */ /* 0x000fea0003800000 */
.L_x_136:
        /* <DEDUP_REMOVED lines=10> */
.L_x_139:
[----:B------:R-:W-:Y:S05]  /*7af0*/  BSYNC B1 ;  /* 0x0000000000017941 */ /* 0x000fea0003800000 */
.L_x_138:
        /* <DEDUP_REMOVED lines=10> */
.L_x_141:
[----:B------:R-:W-:Y:S05]  /*7ba0*/  BSYNC B1 ;  /* 0x0000000000017941 */ /* 0x000fea0003800000 */
.L_x_140:
        /* <DEDUP_REMOVED lines=10> */
.L_x_143:
[----:B------:R-:W-:Y:S05]  /*7c50*/  BSYNC B1 ;  /* 0x0000000000017941 */ /* 0x000fea0003800000 */
.L_x_142:
        /* <DEDUP_REMOVED lines=10> */
.L_x_145:
[----:B------:R-:W-:Y:S05]  /*7d00*/  BSYNC B1 ;  /* 0x0000000000017941 */ /* 0x000fea0003800000 */
.L_x_144:
        /* <DEDUP_REMOVED lines=10> */
.L_x_147:
[----:B------:R-:W-:Y:S05]  /*7db0*/  BSYNC B1 ;  /* 0x0000000000017941 */ /* 0x000fea0003800000 */
.L_x_146:
        /* <DEDUP_REMOVED lines=10> */
.L_x_149:
[----:B------:R-:W-:Y:S05]  /*7e60*/  BSYNC B1 ;  /* 0x0000000000017941 */ /* 0x000fea0003800000 */
.L_x_148:
        /* <DEDUP_REMOVED lines=10> */
.L_x_151:
[----:B------:R-:W-:Y:S05]  /*7f10*/  BSYNC B1 ;  /* 0x0000000000017941 */ /* 0x000fea0003800000 */
.L_x_150:
        /* <DEDUP_REMOVED lines=10> */
.L_x_153:
[----:B------:R-:W-:Y:S05]  /*7fc0*/  BSYNC B1 ;  /* 0x0000000000017941 */ /* 0x000fea0003800000 */
.L_x_152:
        /* <DEDUP_REMOVED lines=10> */
.L_x_155:
[----:B------:R-:W-:Y:S05]  /*8070*/  BSYNC B1 ;  /* 0x0000000000017941 */ /* 0x000fea0003800000 */
.L_x_154:
        /* <DEDUP_REMOVED lines=10> */
.L_x_157:
[----:B------:R-:W-:Y:S05]  /*8120*/  BSYNC B1 ;  /* 0x0000000000017941 */ /* 0x000fea0003800000 */
.L_x_156:
        /* <DEDUP_REMOVED lines=10> */
.L_x_159:
[----:B------:R-:W-:Y:S05]  /*81d0*/  BSYNC B1 ;  /* 0x0000000000017941 */ /* 0x000fea0003800000 */
.L_x_158:
        /* <DEDUP_REMOVED lines=10> */
.L_x_161:
[----:B------:R-:W-:Y:S05]  /*8280*/  BSYNC B1 ;  /* 0x0000000000017941 */ /* 0x000fea0003800000 */
.L_x_160:
        /* <DEDUP_REMOVED lines=10> */
.L_x_163:
[----:B------:R-:W-:Y:S05]  /*8330*/  BSYNC B1 ;  /* 0x0000000000017941 */ /* 0x000fea0003800000 */
.L_x_162:
        /* <DEDUP_REMOVED lines=10> */
.L_x_165:
[----:B------:R-:W-:Y:S05]  /*83e0*/  BSYNC B1 ;  /* 0x0000000000017941 */ /* 0x000fea0003800000 */
.L_x_164:
        /* <DEDUP_REMOVED lines=10> */
.L_x_167:
[----:B------:R-:W-:Y:S05]  /*8490*/  BSYNC B1 ;  /* 0x0000000000017941 */ /* 0x000fea0003800000 */
.L_x_166:
        /* <DEDUP_REMOVED lines=10> */
.L_x_169:
[----:B------:R-:W-:Y:S05]  /*8540*/  BSYNC B1 ;  /* 0x0000000000017941 */ /* 0x000fea0003800000 */
.L_x_168:
        /* <DEDUP_REMOVED lines=10> */
.L_x_171:
[----:B------:R-:W-:Y:S05]  /*85f0*/  BSYNC B1 ;  /* 0x0000000000017941 */ /* 0x000fea0003800000 */
.L_x_170:
        /* <DEDUP_REMOVED lines=10> */
.L_x_173:
[----:B------:R-:W-:Y:S05]  /*86a0*/  BSYNC B1 ;  /* 0x0000000000017941 */ /* 0x000fea0003800000 */
.L_x_172:
        /* <DEDUP_REMOVED lines=10> */
.L_x_175:
[----:B------:R-:W-:Y:S05]  /*8750*/  BSYNC B1 ;  /* 0x0000000000017941 */ /* 0x000fea0003800000 */
.L_x_174:
        /* <DEDUP_REMOVED lines=10> */
.L_x_177:
[----:B------:R-:W-:Y:S05]  /*8800*/  BSYNC B1 ;  /* 0x0000000000017941 */ /* 0x000fea0003800000 */
.L_x_176:
        /* <DEDUP_REMOVED lines=10> */
.L_x_179:
[----:B------:R-:W-:Y:S05]  /*88b0*/  BSYNC B1 ;  /* 0x0000000000017941 */ /* 0x000fea0003800000 */
.L_x_178:
        /* <DEDUP_REMOVED lines=10> */
.L_x_181:
[----:B------:R-:W-:Y:S05]  /*8960*/  BSYNC B1 ;  /* 0x0000000000017941 */ /* 0x000fea0003800000 */
.L_x_180:
        /* <DEDUP_REMOVED lines=10> */
.L_x_183:
[----:B------:R-:W-:Y:S05]  /*8a10*/  BSYNC B1 ;  /* 0x0000000000017941 */ /* 0x000fea0003800000 */
.L_x_182:
        /* <DEDUP_REMOVED lines=10> */
.L_x_185:
[----:B------:R-:W-:Y:S05]  /*8ac0*/  BSYNC B1 ;  /* 0x0000000000017941 */ /* 0x000fea0003800000 */
.L_x_184:
        /* <DEDUP_REMOVED lines=10> */
.L_x_187:
[----:B------:R-:W-:Y:S05]  /*8b70*/  BSYNC B1 ;  /* 0x0000000000017941 */ /* 0x000fea0003800000 */
.L_x_186:
        /* <DEDUP_REMOVED lines=10> */
.L_x_189:
[----:B------:R-:W-:Y:S05]  /*8c20*/  BSYNC B1 ;  /* 0x0000000000017941 */ /* 0x000fea0003800000 */
.L_x_188:
        /* <DEDUP_REMOVED lines=10> */
.L_x_191:
[----:B------:R-:W-:Y:S05]  /*8cd0*/  BSYNC B1 ;  /* 0x0000000000017941 */ /* 0x000fea0003800000 */
.L_x_190:
        /* <DEDUP_REMOVED lines=10> */
.L_x_193:
[----:B------:R-:W-:Y:S05]  /*8d80*/  BSYNC B1 ;  /* 0x0000000000017941 */ /* 0x000fea0003800000 */
.L_x_192:
        /* <DEDUP_REMOVED lines=10> */
.L_x_195:
[----:B------:R-:W-:Y:S05]  /*8e30*/  BSYNC B1 ;  /* 0x0000000000017941 */ /* 0x000fea0003800000 */
.L_x_194:
        /* <DEDUP_REMOVED lines=10> */
.L_x_197:
[----:B------:R-:W-:Y:S05]  /*8ee0*/  BSYNC B1 ;  /* 0x0000000000017941 */ /* 0x000fea0003800000 */
.L_x_196:
        /* <DEDUP_REMOVED lines=10> */
.L_x_199:
[----:B------:R-:W-:Y:S05]  /*8f90*/  BSYNC B1 ;  /* 0x0000000000017941 */ /* 0x000fea0003800000 */
.L_x_198:
        /* <DEDUP_REMOVED lines=10> */
.L_x_201:
[----:B------:R-:W-:Y:S05]  /*9040*/  BSYNC B1 ;  /* 0x0000000000017941 */ /* 0x000fea0003800000 */
.L_x_200:
        /* <DEDUP_REMOVED lines=10> */
.L_x_203:
[----:B------:R-:W-:Y:S05]  /*90f0*/  BSYNC B1 ;  /* 0x0000000000017941 */ /* 0x000fea0003800000 */
.L_x_202:
        /* <DEDUP_REMOVED lines=10> */
.L_x_205:
[----:B------:R-:W-:Y:S05]  /*91a0*/  BSYNC B1 ;  /* 0x0000000000017941 */ /* 0x000fea0003800000 */
.L_x_204:
        /* <DEDUP_REMOVED lines=10> */
.L_x_207:
[----:B------:R-:W-:Y:S05]  /*9250*/  BSYNC B1 ;  /* 0x0000000000017941 */ /* 0x000fea0003800000 */
.L_x_206:
        /* <DEDUP_REMOVED lines=10> */
.L_x_209:
[----:B------:R-:W-:Y:S05]  /*9300*/  BSYNC B1 ;  /* 0x0000000000017941 */ /* 0x000fea0003800000 */
.L_x_208:
        /* <DEDUP_REMOVED lines=10> */
.L_x_211:
[----:B------:R-:W-:Y:S05]  /*93b0*/  BSYNC B1 ;  /* 0x0000000000017941 */ /* 0x000fea0003800000 */
.L_x_210:
        /* <DEDUP_REMOVED lines=10> */
.L_x_213:
[----:B------:R-:W-:Y:S05]  /*9460*/  BSYNC B1 ;  /* 0x0000000000017941 */ /* 0x000fea0003800000 */
.L_x_212:
        /* <DEDUP_REMOVED lines=10> */
.L_x_215:
[----:B------:R-:W-:Y:S05]  /*9510*/  BSYNC B1 ;  /* 0x0000000000017941 */ /* 0x000fea0003800000 */
.L_x_214:
        /* <DEDUP_REMOVED lines=10> */
.L_x_217:
[----:B------:R-:W-:Y:S05]  /*95c0*/  BSYNC B1 ;  /* 0x0000000000017941 */ /* 0x000fea0003800000 */
.L_x_216:
        /* <DEDUP_REMOVED lines=10> */
.L_x_219:
[----:B------:R-:W-:Y:S05]  /*9670*/  BSYNC B1 ;  /* 0x0000000000017941 */ /* 0x000fea0003800000 */
.L_x_218:
        /* <DEDUP_REMOVED lines=10> */
.L_x_221:
[----:B------:R-:W-:Y:S05]  /*9720*/  BSYNC B1 ;  /* 0x0000000000017941 */ /* 0x000fea0003800000 */
.L_x_220:
        /* <DEDUP_REMOVED lines=10> */
.L_x_223:
[----:B------:R-:W-:Y:S05]  /*97d0*/  BSYNC B1 ;  /* 0x0000000000017941 */ /* 0x000fea0003800000 */
.L_x_222:
        /* <DEDUP_REMOVED lines=10> */
.L_x_225:
[----:B------:R-:W-:Y:S05]  /*9880*/  BSYNC B1 ;  /* 0x0000000000017941 */ /* 0x000fea0003800000 */
.L_x_224:
        /* <DEDUP_REMOVED lines=10> */
.L_x_227:
[----:B------:R-:W-:Y:S05]  /*9930*/  BSYNC B1 ;  /* 0x0000000000017941 */ /* 0x000fea0003800000 */
.L_x_226:
        /* <DEDUP_REMOVED lines=10> */
.L_x_229:
[----:B------:R-:W-:Y:S05]  /*99e0*/  BSYNC B1 ;  /* 0x0000000000017941 */ /* 0x000fea0003800000 */
.L_x_228:
        /* <DEDUP_REMOVED lines=10> */
.L_x_231:
[----:B------:R-:W-:Y:S05]  /*9a90*/  BSYNC B1 ;  /* 0x0000000000017941 */ /* 0x000fea0003800000 */
.L_x_230:
        /* <DEDUP_REMOVED lines=10> */
.L_x_233:
[----:B------:R-:W-:Y:S05]  /*9b40*/  BSYNC B1 ;  /* 0x0000000000017941 */ /* 0x000fea0003800000 */
.L_x_232:
        /* <DEDUP_REMOVED lines=10> */
.L_x_235:
[----:B------:R-:W-:Y:S05]  /*9bf0*/  BSYNC B1 ;  /* 0x0000000000017941 */ /* 0x000fea0003800000 */
.L_x_234:
        /* <DEDUP_REMOVED lines=10> */
.L_x_237:
[----:B------:R-:W-:Y:S05]  /*9ca0*/  BSYNC B1 ;  /* 0x0000000000017941 */ /* 0x000fea0003800000 */
.L_x_236:
        /* <DEDUP_REMOVED lines=10> */
.L_x_239:
[----:B------:R-:W-:Y:S05]  /*9d50*/  BSYNC B1 ;  /* 0x0000000000017941 */ /* 0x000fea0003800000 */
.L_x_238:
        /* <DEDUP_REMOVED lines=10> */
.L_x_241:
[----:B------:R-:W-:Y:S05]  /*9e00*/  BSYNC B1 ;  /* 0x0000000000017941 */ /* 0x000fea0003800000 */
.L_x_240:
        /* <DEDUP_REMOVED lines=10> */
.L_x_243:
[----:B------:R-:W-:Y:S05]  /*9eb0*/  BSYNC B1 ;  /* 0x0000000000017941 */ /* 0x000fea0003800000 */
.L_x_242:
        /* <DEDUP_REMOVED lines=10> */
.L_x_245:
[----:B------:R-:W-:Y:S05]  /*9f60*/  BSYNC B1 ;  /* 0x0000000000017941 */ /* 0x000fea0003800000 */
.L_x_244:
        /* <DEDUP_REMOVED lines=10> */
.L_x_247:
[----:B------:R-:W-:Y:S05]  /*a010*/  BSYNC B1 ;  /* 0x0000000000017941 */ /* 0x000fea0003800000 */
.L_x_246:
        /* <DEDUP_REMOVED lines=10> */
.L_x_249:
[----:B------:R-:W-:Y:S05]  /*a0c0*/  BSYNC B1 ;  /* 0x0000000000017941 */ /* 0x000fea0003800000 */
.L_x_248:
        /* <DEDUP_REMOVED lines=10> */
.L_x_251:
[----:B------:R-:W-:Y:S05]  /*a170*/  BSYNC B1 ;  /* 0x0000000000017941 */ /* 0x000fea0003800000 */
.L_x_250:
        /* <DEDUP_REMOVED lines=10> */
.L_x_253:
[----:B------:R-:W-:Y:S05]  /*a220*/  BSYNC B1 ;  /* 0x0000000000017941 */ /* 0x000fea0003800000 */
.L_x_252:
        /* <DEDUP_REMOVED lines=10> */
.L_x_255:
[----:B------:R-:W-:Y:S05]  /*a2d0*/  BSYNC B1 ;  /* 0x0000000000017941 */ /* 0x000fea0003800000 */
.L_x_254:
        /* <DEDUP_REMOVED lines=10> */
.L_x_257:
[----:B------:R-:W-:Y:S05]  /*a380*/  BSYNC B1 ;  /* 0x0000000000017941 */ /* 0x000fea0003800000 */
.L_x_256:
        /* <DEDUP_REMOVED lines=10> */
.L_x_259:
[----:B------:R-:W-:Y:S05]  /*a430*/  BSYNC B1 ;  /* 0x0000000000017941 */ /* 0x000fea0003800000 */
.L_x_258:
        /* <DEDUP_REMOVED lines=10> */
.L_x_261:
[----:B------:R-:W-:Y:S05]  /*a4e0*/  BSYNC B1 ;  /* 0x0000000000017941 */ /* 0x000fea0003800000 */
.L_x_260:
        /* <DEDUP_REMOVED lines=10> */
.L_x_263:
[----:B------:R-:W-:Y:S05]  /*a590*/  BSYNC B1 ;  /* 0x0000000000017941 */ /* 0x000fea0003800000 */
.L_x_262:
        /* <DEDUP_REMOVED lines=10> */
.L_x_265:
[----:B------:R-:W-:Y:S05]  /*a640*/  BSYNC B1 ;  /* 0x0000000000017941 */ /* 0x000fea0003800000 */
.L_x_264:
        /* <DEDUP_REMOVED lines=10> */
.L_x_267:
[----:B------:R-:W-:Y:S05]  /*a6f0*/  BSYNC B1 ;  /* 0x0000000000017941 */ /* 0x000fea0003800000 */
.L_x_266:
        /* <DEDUP_REMOVED lines=10> */
.L_x_269:
[----:B------:R-:W-:Y:S05]  /*a7a0*/  BSYNC B1 ;  /* 0x0000000000017941 */ /* 0x000fea0003800000 */
.L_x_268:
        /* <DEDUP_REMOVED lines=10> */
.L_x_271:
[----:B------:R-:W-:Y:S05]  /*a850*/  BSYNC B1 ;  /* 0x0000000000017941 */ /* 0x000fea0003800000 */
.L_x_270:
        /* <DEDUP_REMOVED lines=10> */
.L_x_273:
[----:B------:R-:W-:Y:S05]  /*a900*/  BSYNC B1 ;  /* 0x0000000000017941 */ /* 0x000fea0003800000 */
.L_x_272:
        /* <DEDUP_REMOVED lines=10> */
.L_x_275:
[----:B------:R-:W-:Y:S05]  /*a9b0*/  BSYNC B1 ;  /* 0x0000000000017941 */ /* 0x000fea0003800000 */
.L_x_274:
        /* <DEDUP_REMOVED lines=10> */
.L_x_277:
[----:B------:R-:W-:Y:S05]  /*aa60*/  BSYNC B1 ;  /* 0x0000000000017941 */ /* 0x000fea0003800000 */
.L_x_276:
        /* <DEDUP_REMOVED lines=10> */
.L_x_279:
[----:B------:R-:W-:Y:S05]  /*ab10*/  BSYNC B1 ;  /* 0x0000000000017941 */ /* 0x000fea0003800000 */
.L_x_278:
        /* <DEDUP_REMOVED lines=10> */
.L_x_281:
[----:B------:R-:W-:Y:S05]  /*abc0*/  BSYNC B1 ;  /* 0x0000000000017941 */ /* 0x000fea0003800000 */
.L_x_280:
        /* <DEDUP_REMOVED lines=10> */
.L_x_283:
[----:B------:R-:W-:Y:S05]  /*ac70*/  BSYNC B1 ;  /* 0x0000000000017941 */ /* 0x000fea0003800000 */
.L_x_282:
[----:B0-234-:R-:W2:Y:S01]  /*ac80*/  LDL.LU R10, [R1+0x1f4] ;  /* 0x0001f400010a7983 */ /* 0x01dea20000300800 */
[----:B-----5:R-:W-:Y:S01]  /*ac90*/  HADD2.F32 R11, -RZ, R23.H0_H0 ;  /* 0x20000017ff0b7230 */ /* 0x020fe20000004100 */
        /* <DEDUP_REMOVED lines=8> */
.L_x_285:
[----:B------:R-:W-:Y:S05]  /*ad20*/  BSYNC B1 ;  /* 0x0000000000017941 */ /* 0x000fea0003800000 */
.L_x_284:
[----:B------:R-:W3:Y:S01]  /*ad30*/  LDL.LU R10, [R1+0x1f8] ;  /* 0x0001f800010a7983 */ /* 0x000ee20000300800 */
[----:B0----5:R-:W-:Y:S01]  /*ad40*/  HADD2.F32 R11, -RZ, R23.H0_H0 ;  /* 0x20000017ff0b7230 */ /* 0x021fe20000004100 */
[----:B------:R-:W-:Y:S01]  /*ad50*/  ISETP.GT.AND P1, PT, R0, 0xf9, P0 ;  /* 0x000000f90000780c */ /* 0x000fe20000724270 */
[----:B------:R-:W-:Y:S01]  /*ad60*/  BSSY B1, `(.L_x_286) ;  /* 0x000000a000017945 */ /* 0x000fe20003800000 */
[----:B------:R-:W-:Y:S02]  /*ad70*/  IADD3 R169, P0, R3, 0x80, RZ ;  /* 0x0000008003a97810 */ /* 0x000fe40007f1e0ff */
[----:B------:R-:W-:-:S04]  /*ad80*/  FMUL R11, R11, R16 ;  /* 0x000000100b0b7220 */ /* 0x000fc80000400000 */
[----:B---3--:R-:W-:-:S05]  /*ad90*/  FFMA R11, R10, R2, R11 ;  /* 0x000000020a0b7223 */ /* 0x008fca000000000b */
[----:B------:R-:W-:-:S04]  /*ada0*/  F2FP.F16.F32.PACK_AB R11, RZ, R11 ;  /* 0x0000000bff0b723e */ /* 0x000fc800000000ff */
[----:B------:R-:W-:Y:S01]  /*adb0*/  PRMT R3, R11, 0x7610, R3 ;  /* 0x000076100b037816 */ /* 0x000fe20000000003 */
[----:B------:R-:W-:-:S04]  /*adc0*/  IMAD.X R11, RZ, RZ, UR7, P0 ;  /* 0x00000007ff0b7e24 */ /* 0x000fc800080e06ff */
[----:B------:R0:W-:Y:S01]  /*add0*/  @P2 STG.E.U16 desc[UR36][R6.64+0x1f0], R3 ;  /* 0x0001f00306002986 */ /* 0x0001e2000c101524 */
[----:B------:R-:W-:Y:S05]  /*ade0*/  @!P1 BRA `(.L_x_287) ;  /* 0x0000000000049947 */ /* 0x000fea0003800000 */
[----:B------:R3:W5:Y:S02]  /*adf0*/  LDG.E.LTC128B.U16 R23, desc[UR36][R8.64+0x1f2] ;  /* 0x0001f22408177981 */ /* 0x000764000c1e1520 */
.L_x_287:
[----:B------:R-:W-:Y:S05]  /*ae00*/  BSYNC B1 ;  /* 0x0000000000017941 */ /* 0x000fea0003800000 */
.L_x_286:
[----:B------:R-:W4:Y:S01]  /*ae10*/  LDL.LU R10, [R1+0x1fc] ;  /* 0x0001fc00010a7983 */ /* 0x000f220000300800 */
[----:B0----5:R-:W-:Y:S01]  /*ae20*/  HADD2.F32 R3, -RZ, R23.H0_H0 ;  /* 0x20000017ff037230 */ /* 0x021fe20000004100 */
[----:B------:R-:W-:Y:S01]  /*ae30*/  ISETP.GT.AND P0, PT, R153, 0x80, PT ;  /* 0x000000809900780c */ /* 0x000fe20003f04270 */
[----:B--23--:R-:W-:-:S03]  /*ae40*/  IMAD R8, R11, R14, RZ ;  /* 0x0000000e0b087224 */ /* 0x00cfc600078e02ff */
[----:B------:R-:W-:Y:S01]  /*ae50*/  FMUL R3, R3, R16 ;  /* 0x0000001003037220 */ /* 0x000fe20000400000 */
[C---:B------:R-:W-:Y:S01]  /*ae60*/  IMAD R167, R169.reuse, R15, R8 ;  /* 0x0000000fa9a77224 */ /* 0x040fe200078e0208 */
[----:B------:R-:W-:Y:S01]  /*ae70*/  ISETP.GT.AND P4, PT, R0, RZ, P0 ;  /* 0x000000ff0000720c */ /* 0x000fe20000784270 */
[----:B------:R-:W-:-:S04]  /*ae80*/  IMAD.WIDE.U32 R8, R169, R14, R20 ;  /* 0x0000000ea9087225 */ /* 0x000fc800078e0014 */
[----:B------:R-:W-:Y:S02]  /*ae90*/  IMAD.IADD R9, R9, 0x1, R167 ;  /* 0x0000000109097824 */ /* 0x000fe400078e02a7 */
[----:B----4-:R-:W-:Y:S01]  /*aea0*/  FFMA R3, R10, R2, R3 ;  /* 0x000000020a037223 */ /* 0x010fe20000000003 */
[----:B------:R-:W-:-:S04]  /*aeb0*/  LEA R10, P2, R8, R12, 0x1 ;  /* 0x0000000c080a7211 */ /* 0x000fc800078408ff */
[----:B------:R-:W-:Y:S02]  /*aec0*/  F2FP.F16.F32.PACK_AB R3, RZ, R3 ;  /* 0x00000003ff03723e */ /* 0x000fe400000000ff */
[--C-:B------:R-:W-:Y:S02]  /*aed0*/  LEA.HI.X R11, R8, R13, R9.reuse, 0x1, P2 ;  /* 0x0000000d080b7211 */ /* 0x100fe400010f0c09 */
[----:B------:R-:W-:-:S05]  /*aee0*/  PRMT R9, R3, 0x7610, R9 ;  /* 0x0000761003097816 */ /* 0x000fca0000000009 */
[----:B------:R0:W-:Y:S04]  /*aef0*/  @P1 STG.E.U16 desc[UR36][R6.64+0x1f2], R9 ;  /* 0x0001f20906001986 */ /* 0x0001e8000c101524 */
[----:B------:R-:W2:Y:S01]  /*af00*/  @P4 LDG.E.LTC128B.U16 R23, desc[UR36][R10.64] ;  /* 0x000000240a174981 */ /* 0x000ea2000c1e1520 */
[----:B-1----:R-:W-:Y:S01]  /*af10*/  IMAD.U32 R161, RZ, RZ, UR8 ;  /* 0x00000008ffa17e24 */ /* 0x002fe2000f8e00ff */
[----:B------:R-:W-:Y:S01]  /*af20*/  ISETP.GT.AND P2, PT, R0, 0x1, P0 ;  /* 0x000000010000780c */ /* 0x000fe20000744270 */
[----:B------:R-:W-:Y:S01]  /*af30*/  IMAD.U32 R165, RZ, RZ, UR8 ;  /* 0x00000008ffa57e24 */ /* 0x000fe2000f8e00ff */
[----:B------:R-:W-:Y:S01]  /*af40*/  BSSY B1, `(.L_x_288) ;  /* 0x0000013000017945 */ /* 0x000fe20003800000 */
[----:B------:R-:W-:Y:S01]  /*af50*/  IMAD.U32 R164, RZ, RZ, UR9 ;  /* 0x00000009ffa47e24 */ /* 0x000fe2000f8e00ff */
[----:B------:R-:W-:Y:S01]  /*af60*/  SHF.L.U32 R161, R161, 0x8, RZ ;  /* 0x00000008a1a17819 */ /* 0x000fe200000006ff */
[----:B0-----:R-:W-:-:S03]  /*af70*/  IMAD.WIDE.U32 R8, R169, R14, R18 ;  /* 0x0000000ea9087225 */ /* 0x001fc600078e0012 */
[----:B------:R-:W-:Y:S01]  /*af80*/  SHF.L.U64.HI R165, R165, 0x8, R164 ;  /* 0x00000008a5a57819 */ /* 0x000fe200000102a4 */
[----:B------:R-:W-:Y:S02]  /*af90*/  IMAD.IADD R9, R167, 0x1, R9 ;  /* 0x00000001a7097824 */ /* 0x000fe400078e0209 */
[----:B------:R-:W-:Y:S01]  /*afa0*/  IMAD.WIDE.U32 R162, R22, UR43, R8 ;  /* 0x0000002b16a27c25 */ /* 0x000fe2000f8e0008 */
[----:B------:R-:W-:-:S03]  /*afb0*/  IADD3 R8, P1, R161, R4, RZ ;  /* 0x00000004a1087210 */ /* 0x000fc60007f3e0ff */
[----:B------:R-:W-:Y:S01]  /*afc0*/  IMAD.IADD R7, R159, 0x1, R163 ;  /* 0x000000019f077824 */ /* 0x000fe200078e02a3 */
[----:B------:R-:W-:Y:S01]  /*afd0*/  LEA R6, P3, R162, R12, 0x1 ;  /* 0x0000000ca2067211 */ /* 0x000fe200078608ff */
[----:B------:R-:W-:-:S03]  /*afe0*/  IMAD.X R9, R165, 0x1, R5, P1 ;  /* 0x00000001a5097824 */ /* 0x000fc600008e0605 */
[----:B------:R-:W-:Y:S01]  /*aff0*/  LEA.HI.X R7, R162, R13, R7, 0x1, P3 ;  /* 0x0000000da2077211 */ /* 0x000fe200018f0c07 */
[----:B--2---:R-:W-:-:S05]  /*b000*/  HADD2.F32 R3, -RZ, R23.H0_H0 ;  /* 0x20000017ff037230 */ /* 0x004fca0000004100 */
[----:B------:R-:W-:-:S04]  /*b010*/  FMUL R3, R3, R16 ;  /* 0x0000001003037220 */ /* 0x000fc80000400000 */
[----:B------:R-:W-:-:S05]  /*b020*/  FFMA R3, R24, R2, R3 ;  /* 0x0000000218037223 */ /* 0x000fca0000000003 */
[----:B------:R-:W-:-:S05]  /*b030*/  F2FP.F16.F32.PACK_AB R3, RZ, R3 ;  /* 0x00000003ff03723e */ /* 0x000fca00000000ff */
[----:B------:R0:W-:Y:S01]  /*b040*/  @P4 STG.E.U16 desc[UR36][R8.64], R3 ;  /* 0x0000000308004986 */ /* 0x0001e2000c101524 */
[----:B------:R-:W-:Y:S05]  /*b050*/  @!P2 BRA `(.L_x_289) ;  /* 0x000000000004a947 */ /* 0x000fea0003800000 */
[----:B------:R1:W5:Y:S02]  /*b060*/  LDG.E.LTC128B.U16 R23, desc[UR36][R6.64+0x2] ;  /* 0x0000022406177981 */ /* 0x000364000c1e1520 */
.L_x_289:
[----:B------:R-:W-:Y:S05]  /*b070*/  BSYNC B1 ;  /* 0x0000000000017941 */ /* 0x000fea0003800000 */
.L_x_288:
[----:B0----5:R-:W-:Y:S01]  /*b080*/  HADD2.F32 R3, -RZ, R23.H0_H0 ;  /* 0x20000017ff037230 */ /* 0x021fe20000004100 */
[----:B------:R-:W-:Y:S01]  /*b090*/  ISETP.GT.AND P1, PT, R153, 0x88, PT ;  /* 0x000000889900780c */ /* 0x000fe20003f24270 */
[----:B------:R-:W-:Y:S01]  /*b0a0*/  IMAD.WIDE.U32 R14, R169, R14, R156 ;  /* 0x0000000ea90e7225 */ /* 0x000fe200078e009c */
[----:B------:R-:W-:Y:S03]  /*b0b0*/  BSSY B1, `(.L_x_290) ;  /* 0x0000010000017945 */ /* 0x000fe60003800000 */
[----:B------:R-:W-:Y:S01]  /*b0c0*/  FMUL R10, R3, R16 ;  /* 0x00000010030a7220 */ /* 0x000fe20000400000 */
[----:B------:R-:W-:Y:S01]  /*b0d0*/  IMAD.IADD R167, R167, 0x1, R15 ;  /* 0x00000001a7a77824 */ /* 0x000fe200078e020f */
[----:B------:R-:W-:Y:S02]  /*b0e0*/  IADD3 R154, P4, R154, R14, RZ ;  /* 0x0000000e9a9a7210 */ /* 0x000fe40007f9e0ff */
[----:B------:R-:W-:Y:S01]  /*b0f0*/  FFMA R10, R25, R2, R10 ;  /* 0x00000002190a7223 */ /* 0x000fe2000000000a */
[----:B------:R-:W-:-:S02]  /*b100*/  ISETP.GT.AND P3, PT, R0, RZ, P1 ;  /* 0x000000ff0000720c */ /* 0x000fc40000f64270 */
[--C-:B------:R-:W-:Y:S01]  /*b110*/  IMAD.X R20, R167, 0x1, R21.reuse, P4 ;  /* 0x00000001a7147824 */ /* 0x100fe200020e0615 */
[----:B------:R-:W-:Y:S02]  /*b120*/  IADD3 R14, P5, R18, R14, RZ ;  /* 0x0000000e120e7210 */ /* 0x000fe40007fbe0ff */
[----:B------:R-:W-:Y:S02]  /*b130*/  F2FP.F16.F32.PACK_AB R3, RZ, R10 ;  /* 0x0000000aff03723e */ /* 0x000fe400000000ff */
[C---:B------:R-:W-:Y:S02]  /*b140*/  LEA R10, P4, R154.reuse, R12, 0x1 ;  /* 0x0000000c9a0a7211 */ /* 0x040fe400078808ff */
[----:B------:R-:W-:Y:S02]  /*b150*/  PRMT R21, R3, 0x7610, R21 ;  /* 0x0000761003157816 */ /* 0x000fe40000000015 */
[----:B------:R-:W-:Y:S02]  /*b160*/  LEA.HI.X R11, R154, R13, R20, 0x1, P4 ;  /* 0x0000000d9a0b7211 */ /* 0x000fe400020f0c14 */
[----:B------:R-:W-:Y:S01]  /*b170*/  PRMT R3, R23, 0x7610, R3 ;  /* 0x0000761017037816 */ /* 0x000fe20000000003 */
[----:B------:R0:W-:Y:S01]  /*b180*/  @P2 STG.E.U16 desc[UR36][R8.64+0x2], R21 ;  /* 0x0000021508002986 */ /* 0x0001e2000c101524 */
[----:B------:R-:W-:Y:S05]  /*b190*/  @!P3 BRA `(.L_x_291) ;  /* 0x000000000004b947 */ /* 0x000fea0003800000 */
[----:B------:R2:W5:Y:S02]  /*b1a0*/  LDG.E.LTC128B.U16 R3, desc[UR36][R10.64] ;  /* 0x000000240a037981 */ /* 0x000564000c1e1520 */
.L_x_291:
[----:B------:R-:W-:Y:S05]  /*b1b0*/  BSYNC B1 ;  /* 0x0000000000017941 */ /* 0x000fea0003800000 */
.L_x_290:
[----:B--2--5:R-:W-:Y:S01]  /*b1c0*/  HADD2.F32 R11, -RZ, R3.H0_H0 ;  /* 0x20000003ff0b7230 */ /* 0x024fe20000004100 */
[----:B------:R-:W-:Y:S01]  /*b1d0*/  IADD3 R10, P2, R8, R160, RZ ;  /* 0x000000a0080a7210 */ /* 0x000fe20007f5e0ff */
[----:B------:R-:W-:Y:S01]  /*b1e0*/  IMAD.X R15, R19, 0x1, R167, P5 ;  /* 0x00000001130f7824 */ /* 0x000fe200028e06a7 */
[----:B------:R-:W-:Y:S01]  /*b1f0*/  ISETP.GT.AND P5, PT, R0, 0x1, P1 ;  /* 0x000000010000780c */ /* 0x000fe20000fa4270 */
[----:B------:R-:W-:Y:S01]  /*b200*/  BSSY B1, `(.L_x_292) ;  /* 0x000000c000017945 */ /* 0x000fe20003800000 */
[----:B------:R-:W-:Y:S01]  /*b210*/  FMUL R11, R11, R16 ;  /* 0x000000100b0b7220 */ /* 0x000fe20000400000 */
[----:B------:R-:W-:-:S04]  /*b220*/  IMAD.WIDE.U32 R22, R22, UR43, R14 ;  /* 0x0000002b16167c25 */ /* 0x000fc8000f8e000e */
[----:B------:R-:W-:Y:S01]  /*b230*/  FFMA R11, R26, R2, R11 ;  /* 0x000000021a0b7223 */ /* 0x000fe2000000000b */
[----:B------:R-:W-:Y:S01]  /*b240*/  IMAD.IADD R159, R159, 0x1, R23 ;  /* 0x000000019f9f7824 */ /* 0x000fe200078e0217 */
[----:B------:R-:W-:-:S03]  /*b250*/  LEA R12, P4, R22, R12, 0x1 ;  /* 0x0000000c160c7211 */ /* 0x000fc600078808ff */
[----:B------:R-:W-:Y:S02]  /*b260*/  F2FP.F16.F32.PACK_AB R14, RZ, R11 ;  /* 0x0000000bff0e723e */ /* 0x000fe400000000ff */
[----:B------:R-:W-:Y:S02]  /*b270*/  IADD3.X R11, R9, R158, RZ, P2, !PT ;  /* 0x0000009e090b7210 */ /* 0x000fe400017fe4ff */
[----:B------:R-:W-:-:S03]  /*b280*/  LEA.HI.X R13, R22, R13, R159, 0x1, P4 ;  /* 0x0000000d160d7211 */ /* 0x000fc600020f0c9f */
[----:B------:R2:W-:Y:S01]  /*b290*/  @P3 STG.E.U16 desc[UR36][R10.64], R14 ;  /* 0x0000000e0a003986 */ /* 0x0005e2000c101524 */
[----:B------:R-:W-:Y:S05]  /*b2a0*/  @!P5 BRA `(.L_x_293) ;  /* 0x000000000004d947 */ /* 0x000fea0003800000 */
[----:B------:R3:W5:Y:S02]  /*b2b0*/  LDG.E.LTC128B.U16 R3, desc[UR36][R12.64+0x2] ;  /* 0x000002240c037981 */ /* 0x000764000c1e1520 */
.L_x_293:
[----:B------:R-:W-:Y:S05]  /*b2c0*/  BSYNC B1 ;  /* 0x0000000000017941 */ /* 0x000fea0003800000 */
.L_x_292:
[----:B-----5:R-:W-:Y:S01]  /*b2d0*/  HADD2.F32 R15, -RZ, R3.H0_H0 ;  /* 0x20000003ff0f7230 */ /* 0x020fe20000004100 */
[----:B------:R-:W-:Y:S01]  /*b2e0*/  ISETP.GT.AND P2, PT, R0, 0x8, P0 ;  /* 0x000000080000780c */ /* 0x000fe20000744270 */
[----:B------:R-:W-:Y:S03]  /*b2f0*/  BSSY B1, `(.L_x_294) ;  /* 0x0000007000017945 */ /* 0x000fe60003800000 */
[----:B--2---:R-:W-:-:S04]  /*b300*/  FMUL R14, R15, R16 ;  /* 0x000000100f0e7220 */ /* 0x004fc80000400000 */
[----:B------:R-:W-:-:S05]  /*b310*/  FFMA R14, R27, R2, R14 ;  /* 0x000000021b0e7223 */ /* 0x000fca000000000e */
[----:B------:R-:W-:-:S05]  /*b320*/  F2FP.F16.F32.PACK_AB R14, RZ, R14 ;  /* 0x0000000eff0e723e */ /* 0x000fca00000000ff */
[----:B------:R2:W-:Y:S01]  /*b330*/  @P5 STG.E.U16 desc[UR36][R10.64+0x2], R14 ;  /* 0x0000020e0a005986 */ /* 0x0005e2000c101524 */
[----:B------:R-:W-:Y:S05]  /*b340*/  @!P2 BRA `(.L_x_295) ;  /* 0x000000000004a947 */ /* 0x000fea0003800000 */
[----:B------:R4:W5:Y:S02]  /*b350*/  LDG.E.LTC128B.U16 R3, desc[UR36][R6.64+0x10] ;  /* 0x0000102406037981 */ /* 0x000964000c1e1520 */
.L_x_295:
[----:B------:R-:W-:Y:S05]  /*b360*/  BSYNC B1 ;  /* 0x0000000000017941 */ /* 0x000fea0003800000 */
.L_x_294:
[----:B--2--5:R-:W-:Y:S01]  /*b370*/  HADD2.F32 R11, -RZ, R3.H0_H0 ;  /* 0x20000003ff0b7230 */ /* 0x024fe20000004100 */
[----:B------:R-:W-:Y:S01]  /*b380*/  ISETP.GT.AND P3, PT, R0, 0x9, P0 ;  /* 0x000000090000780c */ /* 0x000fe20000764270 */
[----:B------:R-:W-:Y:S03]  /*b390*/  BSSY B1, `(.L_x_296) ;  /* 0x0000007000017945 */ /* 0x000fe60003800000 */
[----:B------:R-:W-:-:S04]  /*b3a0*/  FMUL R11, R11, R16 ;  /* 0x000000100b0b7220 */ /* 0x000fc80000400000 */
[----:B------:R-:W-:-:S05]  /*b3b0*/  FFMA R11, R28, R2, R11 ;  /* 0x000000021c0b7223 */ /* 0x000fca000000000b */
[----:B------:R-:W-:-:S05]  /*b3c0*/  F2FP.F16.F32.PACK_AB R11, RZ, R11 ;  /* 0x0000000bff0b723e */ /* 0x000fca00000000ff */
[----:B------:R2:W-:Y:S01]  /*b3d0*/  @P2 STG.E.U16 desc[UR36][R8.64+0x10], R11 ;  /* 0x0000100b08002986 */ /* 0x0005e2000c101524 */
[----:B------:R-:W-:Y:S05]  /*b3e0*/  @!P3 BRA `(.L_x_297) ;  /* 0x000000000004b947 */ /* 0x000fea0003800000 */
[----:B------:R0:W5:Y:S02]  /*b3f0*/  LDG.E.LTC128B.U16 R3, desc[UR36][R6.64+0x12] ;  /* 0x0000122406037981 */ /* 0x000164000c1e1520 */
.L_x_297:
[----:B------:R-:W-:Y:S05]  /*b400*/  BSYNC B1 ;  /* 0x0000000000017941 */ /* 0x000fea0003800000 */
.L_x_296:
        /* <DEDUP_REMOVED lines=9> */
.L_x_299:
[----:B------:R-:W-:Y:S05]  /*b4a0*/  BSYNC B1 ;  /* 0x0000000000017941 */ /* 0x000fea0003800000 */
.L_x_298:
[----:B-----5:R-:W-:Y:S01]  /*b4b0*/  HADD2.F32 R11, -RZ, R3.H0_H0 ;  /* 0x20000003ff0b7230 */ /* 0x020fe20000004100 */
[----:B--2---:R-:W-:Y:S01]  /*b4c0*/  IADD3 R10, P3, R160, R8, RZ ;  /* 0x00000008a00a7210 */ /* 0x004fe20007f7e0ff */
[----:B------:R-:W-:Y:S01]  /*b4d0*/  BSSY B1, `(.L_x_300) ;  /* 0x0000009000017945 */ /* 0x000fe20003800000 */
[----:B------:R-:W-:Y:S02]  /*b4e0*/  ISETP.GT.AND P2, PT, R0, 0x9, P1 ;  /* 0x000000090000780c */ /* 0x000fe40000f44270 */
[----:B------:R-:W-:-:S04]  /*b4f0*/  FMUL R11, R11, R16 ;  /* 0x000000100b0b7220 */ /* 0x000fc80000400000 */
[----:B------:R-:W-:-:S05]  /*b500*/  FFMA R11, R30, R2, R11 ;  /* 0x000000021e0b7223 */ /* 0x000fca000000000b */
[----:B------:R-:W-:Y:S01]  /*b510*/  F2FP.F16.F32.PACK_AB R14, RZ, R11 ;  /* 0x0000000bff0e723e */ /* 0x000fe200000000ff */
[----:B------:R-:W-:-:S05]  /*b520*/  IMAD.X R11, R158, 0x1, R9, P3 ;  /* 0x000000019e0b7824 */ /* 0x000fca00018e0609 */
[----:B------:R2:W-:Y:S01]  /*b530*/  @P4 STG.E.U16 desc[UR36][R10.64+0x10], R14 ;  /* 0x0000100e0a004986 */ /* 0x0005e2000c101524 */
[----:B------:R-:W-:Y:S05]  /*b540*/  @!P2 BRA `(.L_x_301) ;  /* 0x000000000004a947 */ /* 0x000fea0003800000 */
[----:B------:R0:W5:Y:S02]  /*b550*/  LDG.E.LTC128B.U16 R3, desc[UR36][R12.64+0x12] ;  /* 0x000012240c037981 */ /* 0x000164000c1e1520 */
.L_x_301:
[----:B------:R-:W-:Y:S05]  /*b560*/  BSYNC B1 ;  /* 0x0000000000017941 */ /* 0x000fea0003800000 */
.L_x_300:
[----:B--2--5:R-:W-:Y:S01]  /*b570*/  HADD2.F32 R11, -RZ, R3.H0_H0 ;  /* 0x20000003ff0b7230 */ /* 0x024fe20000004100 */
[----:B------:R-:W-:Y:S01]  /*b580*/  IADD3 R160, P3, P4, R160, R4, R161 ;  /* 0x00000004a0a07210 */ /* 0x000fe20007c7e0a1 */
[----:B------:R-:W-:Y:S01]  /*b590*/  BSSY B1, `(.L_x_302) ;  /* 0x0000009000017945 */ /* 0x000fe20003800000 */
[----:B------:R-:W-:Y:S02]  /*b5a0*/  ISETP.GT.AND P5, PT, R0, 0x10, P0 ;  /* 0x000000100000780c */ /* 0x000fe400007a4270 */
[----:B------:R-:W-:Y:S01]  /*b5b0*/  FMUL R10, R11, R16 ;  /* 0x000000100b0a7220 */ /* 0x000fe20000400000 */
[----:B------:R-:W-:-:S03]  /*b5c0*/  IADD3.X R161, R158, R5, R165, P3, P4 ;  /* 0x000000059ea17210 */ /* 0x000fc60001fe84a5 */
[----:B------:R-:W-:-:S05]  /*b5d0*/  FFMA R10, R31, R2, R10 ;  /* 0x000000021f0a7223 */ /* 0x000fca000000000a */
[----:B------:R-:W-:-:S05]  /*b5e0*/  F2FP.F16.F32.PACK_AB R10, RZ, R10 ;  /* 0x0000000aff0a723e */ /* 0x000fca00000000ff */
[----:B------:R2:W-:Y:S01]  /*b5f0*/  @P2 STG.E.U16 desc[UR36][R160.64+0x12], R10 ;  /* 0x0000120aa0002986 */ /* 0x0005e2000c101524 */
[----:B------:R-:W-:Y:S05]  /*b600*/  @!P5 BRA `(.L_x_303) ;  /* 0x000000000004d947 */ /* 0x000fea0003800000 */
[----:B------:R0:W5:Y:S02]  /*b610*/  LDG.E.LTC128B.U16 R3, desc[UR36][R6.64+0x20] ;  /* 0x0000202406037981 */ /* 0x000164000c1e1520 */
.L_x_303:
[----:B------:R-:W-:Y:S05]  /*b620*/  BSYNC B1 ;  /* 0x0000000000017941 */ /* 0x000fea0003800000 */
.L_x_302:
[----:B-----5:R-:W-:Y:S01]  /*b630*/  HADD2.F32 R5, -RZ, R3.H0_H0 ;  /* 0x20000003ff057230 */ /* 0x020fe20000004100 */
        /* <DEDUP_REMOVED lines=8> */
.L_x_305:
[----:B------:R-:W-:Y:S05]  /*b6c0*/  BSYNC B1 ;  /* 0x0000000000017941 */ /* 0x000fea0003800000 */
.L_x_304:
[----:B0----5:R-:W-:Y:S01]  /*b6d0*/  HADD2.F32 R5, -RZ, R3.H0_H0 ;  /* 0x20000003ff057230 */ /* 0x021fe20000004100 */
        /* <DEDUP_REMOVED lines=8> */
.L_x_307:
[----:B------:R-:W-:Y:S05]  /*b760*/  BSYNC B1 ;  /* 0x0000000000017941 */ /* 0x000fea0003800000 */
.L_x_306:
[----:B-----5:R-:W-:Y:S01]  /*b770*/  HADD2.F32 R5, -RZ, R3.H0_H0 ;  /* 0x20000003ff057230 */ /* 0x020fe20000004100 */
[----:B------:R-:W-:Y:S01]  /*b780*/  ISETP.GT.AND P2, PT, R0, 0x11, P1 ;  /* 0x000000110000780c */ /* 0x000fe20000f44270 */
[----:B0-----:R-:W-:Y:S01]  /*b790*/  @P3 IMAD.MOV.U32 R4, RZ, RZ, R160 ;  /* 0x000000ffff043224 */ /* 0x001fe200078e00a0 */
[----:B------:R-:W-:Y:S02]  /*b7a0*/  BSSY B1, `(.L_x_308) ;  /* 0x0000009000017945 */ /* 0x000fe40003800000 */
[----:B------:R-:W-:-:S04]  /*b7b0*/  FMUL R5, R5, R16 ;  /* 0x0000001005057220 */ /* 0x000fc80000400000 */
[----:B------:R-:W-:-:S05]  /*b7c0*/  FFMA R5, R34, R2, R5 ;  /* 0x0000000222057223 */ /* 0x000fca0000000005 */
[----:B------:R-:W-:-:S04]  /*b7d0*/  F2FP.F16.F32.PACK_AB R5, RZ, R5 ;  /* 0x00000005ff05723e */ /* 0x000fc800000000ff */
[----:B--2---:R-:W-:Y:S01]  /*b7e0*/  PRMT R10, R5, 0x7610, R10 ;  /* 0x00007610050a7816 */ /* 0x004fe2000000000a */
[----:B------:R-:W-:-:S05]  /*b7f0*/  @P3 IMAD.MOV.U32 R5, RZ, RZ, R161 ;  /* 0x000000ffff053224 */ /* 0x000fca00078e00a1 */
[----:B------:R0:W-:Y:S01]  /*b800*/  @P3 STG.E.U16 desc[UR36][R4.64+0x20], R10 ;  /* 0x0000200a04003986 */ /* 0x0001e2000c101524 */
[----:B------:R-:W-:Y:S05]  /*b810*/  @!P2 BRA `(.L_x_309) ;  /* 0x000000000004a947 */ /* 0x000fea0003800000 */
[----:B------:R2:W5:Y:S02]  /*b820*/  LDG.E.LTC128B.U16 R3, desc[UR36][R12.64+0x22] ;  /* 0x000022240c037981 */ /* 0x000564000c1e1520 */
.L_x_309:
[----:B------:R-:W-:Y:S05]  /*b830*/  BSYNC B1 ;  /* 0x0000000000017941 */ /* 0x000fea0003800000 */
.L_x_308:
[----:B0----5:R-:W-:Y:S01]  /*b840*/  HADD2.F32 R5, -RZ, R3.H0_H0 ;  /* 0x20000003ff057230 */ /* 0x021fe20000004100 */
[----:B------:R-:W-:Y:S01]  /*b850*/  ISETP.GT.AND P3, PT, R0, 0x18, P0 ;  /* 0x000000180000780c */ /* 0x000fe20000764270 */
[----:B------:R-:W-:Y:S03]  /*b860*/  BSSY B1, `(.L_x_310) ;  /* 0x000000a000017945 */ /* 0x000fe60003800000 */
[----:B------:R-:W-:Y:S01]  /*b870*/  FMUL R4, R5, R16 ;  /* 0x0000001005047220 */ /* 0x000fe20000400000 */
[----:B------:R-:W-:-:S03]  /*b880*/  @P2 IMAD.MOV.U32 R5, RZ, RZ, R161 ;  /* 0x000000ffff052224 */ /* 0x000fc600078e00a1 */
[----:B------:R-:W-:-:S05]  /*b890*/  FFMA R4, R35, R2, R4 ;  /* 0x0000000223047223 */ /* 0x000fca0000000004 */
[----:B------:R-:W-:-:S04]  /*b8a0*/  F2FP.F16.F32.PACK_AB R4, RZ, R4 ;  /* 0x00000004ff04723e */ /* 0x000fc800000000ff */
[----:B------:R-:W-:Y:S01]  /*b8b0*/  PRMT R10, R4, 0x7610, R10 ;  /* 0x00007610040a7816 */ /* 0x000fe2000000000a */
[----:B------:R-:W-:-:S05]  /*b8c0*/  @P2 IMAD.MOV.U32 R4, RZ, RZ, R160 ;  /* 0x000000ffff042224 */ /* 0x000fca00078e00a0 */
[----:B------:R0:W-:Y:S01]  /*b8d0*/  @P2 STG.E.U16 desc[UR36][R4.64+0x22], R10 ;  /* 0x0000220a04002986 */ /* 0x0001e2000c101524 */
[----:B------:R-:W-:Y:S05]  /*b8e0*/  @!P3 BRA `(.L_x_311) ;  /* 0x000000000004b947 */ /* 0x000fea0003800000 */
[----:B------:R0:W5:Y:S02]  /*b8f0*/  LDG.E.LTC128B.U16 R3, desc[UR36][R6.64+0x30] ;  /* 0x0000302406037981 */ /* 0x000164000c1e1520 */
.L_x_311:
[----:B------:R-:W-:Y:S05]  /*b900*/  BSYNC B1 ;  /* 0x0000000000017941 */ /* 0x000fea0003800000 */
.L_x_310:
        /* <DEDUP_REMOVED lines=9> */
.L_x_313:
[----:B------:R-:W-:Y:S05]  /*b9a0*/  BSYNC B1 ;  /* 0x0000000000017941 */ /* 0x000fea0003800000 */
.L_x_312:
        /* <DEDUP_REMOVED lines=9> */
.L_x_315:
[----:B------:R-:W-:Y:S05]  /*ba40*/  BSYNC B1 ;  /* 0x0000000000017941 */ /* 0x000fea0003800000 */
.L_x_314:
[----:B-----5:R-:W-:Y:S01]  /*ba50*/  HADD2.F32 R5, -RZ, R3.H0_H0 ;  /* 0x20000003ff057230 */ /* 0x020fe20000004100 */
[----:B------:R-:W-:Y:S01]  /*ba60*/  ISETP.GT.AND P2, PT, R0, 0x19, P1 ;  /* 0x000000190000780c */ /* 0x000fe20000f44270 */
[----:B0-----:R-:W-:Y:S01]  /*ba70*/  @P3 IMAD.MOV.U32 R4, RZ, RZ, R160 ;  /* 0x000000ffff043224 */ /* 0x001fe200078e00a0 */
[----:B------:R-:W-:Y:S02]  /*ba80*/  BSSY B1, `(.L_x_316) ;  /* 0x0000009000017945 */ /* 0x000fe40003800000 */
[----:B------:R-:W-:-:S04]  /*ba90*/  FMUL R5, R5, R16 ;  /* 0x0000001005057220 */ /* 0x000fc80000400000 */
[----:B------:R-:W-:-:S05]  /*baa0*/  FFMA R5, R38, R2, R5 ;  /* 0x0000000226057223 */ /* 0x000fca0000000005 */
[----:B------:R-:W-:-:S04]  /*bab0*/  F2FP.F16.F32.PACK_AB R5, RZ, R5 ;  /* 0x00000005ff05723e */ /* 0x000fc800000000ff */
[----:B------:R-:W-:Y:S02]  /*bac0*/  PRMT R10, R5, 0x7610, R10 ;  /* 0x00007610050a7816 */ /* 0x000fe4000000000a */
[----:B------:R-:W-:-:S05]  /*bad0*/  @P3 MOV R5, R161 ;  /* 0x000000a100053202 */ /* 0x000fca0000000f00 */
[----:B------:R0:W-:Y:S01]  /*bae0*/  @P3 STG.E.U16 desc[UR36][R4.64+0x30], R10 ;  /* 0x0000300a04003986 */ /* 0x0001e2000c101524 */
[----:B------:R-:W-:Y:S05]  /*baf0*/  @!P2 BRA `(.L_x_317) ;  /* 0x000000000004a947 */ /* 0x000fea0003800000 */
[----:B------:R0:W5:Y:S02]  /*bb00*/  LDG.E.LTC128B.U16 R3, desc[UR36][R12.64+0x32] ;  /* 0x000032240c037981 */ /* 0x000164000c1e1520 */
.L_x_317:
[----:B------:R-:W-:Y:S05]  /*bb10*/  BSYNC B1 ;  /* 0x0000000000017941 */ /* 0x000fea0003800000 */
.L_x_316:
        /* <DEDUP_REMOVED lines=12> */
.L_x_319:
[----:B------:R-:W-:Y:S05]  /*bbe0*/  BSYNC B1 ;  /* 0x0000000000017941 */ /* 0x000fea0003800000 */
.L_x_318:
        /* <DEDUP_REMOVED lines=9> */
.L_x_321:
[----:B------:R-:W-:Y:S05]  /*bc80*/  BSYNC B1 ;  /* 0x0000000000017941 */ /* 0x000fea0003800000 */
.L_x_320:
        /* <DEDUP_REMOVED lines=9> */
.L_x_323:
[----:B------:R-:W-:Y:S05]  /*bd20*/  BSYNC B1 ;  /* 0x0000000000017941 */ /* 0x000fea0003800000 */
.L_x_322:
[----:B-----5:R-:W-:Y:S01]  /*bd30*/  HADD2.F32 R5, -RZ, R3.H0_H0 ;  /* 0x20000003ff057230 */ /* 0x020fe20000004100 */
[----:B------:R-:W-:Y:S01]  /*bd40*/  ISETP.GT.AND P2, PT, R0, 0x21, P1 ;  /* 0x000000210000780c */ /* 0x000fe20000f44270 */
[----:B0-----:R-:W-:Y:S01]  /*bd50*/  @P3 IMAD.MOV.U32 R4, RZ, RZ, R160 ;  /* 0x000000ffff043224 */ /* 0x001fe200078e00a0 */
[----:B------:R-:W-:Y:S02]  /*bd60*/  BSSY B1, `(.L_x_324) ;  /* 0x0000009000017945 */ /* 0x000fe40003800000 */
[----:B------:R-:W-:-:S04]  /*bd70*/  FMUL R5, R5, R16 ;  /* 0x0000001005057220 */ /* 0x000fc80000400000 */
[----:B------:R-:W-:-:S05]  /*bd80*/  FFMA R5, R42, R2, R5 ;  /* 0x000000022a057223 */ /* 0x000fca0000000005 */
[----:B------:R-:W-:-:S04]  /*bd90*/  F2FP.F16.F32.PACK_AB R5, RZ, R5 ;  /* 0x00000005ff05723e */ /* 0x000fc800000000ff */
[----:B------:R-:W-:Y:S01]  /*bda0*/  PRMT R10, R5, 0x7610, R10 ;  /* 0x00007610050a7816 */ /* 0x000fe2000000000a */
[----:B------:R-:W-:-:S05]  /*bdb0*/  @P3 IMAD.MOV.U32 R5, RZ, RZ, R161 ;  /* 0x000000ffff053224 */ /* 0x000fca00078e00a1 */
[----:B------:R0:W-:Y:S01]  /*bdc0*/  @P3 STG.E.U16 desc[UR36][R4.64+0x40], R10 ;  /* 0x0000400a04003986 */ /* 0x0001e2000c101524 */
[----:B------:R-:W-:Y:S05]  /*bdd0*/  @!P2 BRA `(.L_x_325) ;  /* 0x000000000004a947 */ /* 0x000fea0003800000 */
[----:B------:R0:W5:Y:S02]  /*bde0*/  LDG.E.LTC128B.U16 R3, desc[UR36][R12.64+0x42] ;  /* 0x000042240c037981 */ /* 0x000164000c1e1520 */
.L_x_325:
[----:B------:R-:W-:Y:S05]  /*bdf0*/  BSYNC B1 ;  /* 0x0000000000017941 */ /* 0x000fea0003800000 */
.L_x_324:
[----:B0----5:R-:W-:Y:S01]  /*be00*/  HADD2.F32 R5, -RZ, R3.H0_H0 ;  /* 0x20000003ff057230 */ /* 0x021fe20000004100 */
[----:B------:R-:W-:Y:S01]  /*be10*/  ISETP.GT.AND P3, PT, R0, 0x28, P0 ;  /* 0x000000280000780c */ /* 0x000fe20000764270 */
[----:B------:R-:W-:Y:S03]  /*be20*/  BSSY B1, `(.L_x_326) ;  /* 0x000000a000017945 */ /* 0x000fe60003800000 */
[----:B------:R-:W-:Y:S01]  /*be30*/  FMUL R4, R5, R16 ;  /* 0x0000001005047220 */ /* 0x000fe20000400000 */
[----:B------:R-:W-:-:S03]  /*be40*/  @P2 MOV R5, R161 ;  /* 0x000000a100052202 */ /* 0x000fc60000000f00 */
[----:B------:R-:W-:-:S05]  /*be50*/  FFMA R4, R43, R2, R4 ;  /* 0x000000022b047223 */ /* 0x000fca0000000004 */
[----:B------:R-:W-:-:S04]  /*be60*/  F2FP.F16.F32.PACK_AB R4, RZ, R4 ;  /* 0x00000004ff04723e */ /* 0x000fc800000000ff */
[----:B------:R-:W-:Y:S01]  /*be70*/  PRMT R10, R4, 0x7610, R10 ;  /* 0x00007610040a7816 */ /* 0x000fe2000000000a */
[----:B------:R-:W-:-:S05]  /*be80*/  @P2 IMAD.MOV.U32 R4, RZ, RZ, R160 ;  /* 0x000000ffff042224 */ /* 0x000fca00078e00a0 */
[----:B------:R0:W-:Y:S01]  /*be90*/  @P2 STG.E.U16 desc[UR36][R4.64+0x42], R10 ;  /* 0x0000420a04002986 */ /* 0x0001e2000c101524 */
[----:B------:R-:W-:Y:S05]  /*bea0*/  @!P3 BRA `(.L_x_327) ;  /* 0x000000000004b947 */ /* 0x000fea0003800000 */
[----:B------:R0:W5:Y:S02]  /*beb0*/  LDG.E.LTC128B.U16 R3, desc[UR36][R6.64+0x50] ;  /* 0x0000502406037981 */ /* 0x000164000c1e1520 */
.L_x_327:
[----:B------:R-:W-:Y:S05]  /*bec0*/  BSYNC B1 ;  /* 0x0000000000017941 */ /* 0x000fea0003800000 */
.L_x_326:
        /* <DEDUP_REMOVED lines=9> */
.L_x_329:
[----:B------:R-:W-:Y:S05]  /*bf60*/  BSYNC B1 ;  /* 0x0000000000017941 */ /* 0x000fea0003800000 */
.L_x_328:
        /* <DEDUP_REMOVED lines=9> */
.L_x_331:
[----:B------:R-:W-:Y:S05]  /*c000*/  BSYNC B1 ;  /* 0x0000000000017941 */ /* 0x000fea0003800000 */
.L_x_330:
        /* <DEDUP_REMOVED lines=12> */
.L_x_333:
[----:B------:R-:W-:Y:S05]  /*c0d0*/  BSYNC B1 ;  /* 0x0000000000017941 */ /* 0x000fea0003800000 */
.L_x_332:
        /* <DEDUP_REMOVED lines=12> */
.L_x_335:
[----:B------:R-:W-:Y:S05]  /*c1a0*/  BSYNC B1 ;  /* 0x0000000000017941 */ /* 0x000fea0003800000 */
.L_x_334:
        /* <DEDUP_REMOVED lines=9> */
.L_x_337:
[----:B------:R-:W-:Y:S05]  /*c240*/  BSYNC B1 ;  /* 0x0000000000017941 */ /* 0x000fea0003800000 */
.L_x_336:
        /* <DEDUP_REMOVED lines=9> */
.L_x_339:
[----:B------:R-:W-:Y:S05]  /*c2e0*/  BSYNC B1 ;  /* 0x0000000000017941 */ /* 0x000fea0003800000 */
.L_x_338:
        /* <DEDUP_REMOVED lines=12> */
.L_x_341:
[----:B------:R-:W-:Y:S05]  /*c3b0*/  BSYNC B1 ;  /* 0x0000000000017941 */ /* 0x000fea0003800000 */
.L_x_340:
        /* <DEDUP_REMOVED lines=12> */
.L_x_343:
[----:B------:R-:W-:Y:S05]  /*c480*/  BSYNC B1 ;  /* 0x0000000000017941 */ /* 0x000fea0003800000 */
.L_x_342:
        /* <DEDUP_REMOVED lines=9> */
.L_x_345:
[----:B------:R-:W-:Y:S05]  /*c520*/  BSYNC B1 ;  /* 0x0000000000017941 */ /* 0x000fea0003800000 */
.L_x_344:
        /* <DEDUP_REMOVED lines=9> */
.L_x_347:
[----:B------:R-:W-:Y:S05]  /*c5c0*/  BSYNC B1 ;  /* 0x0000000000017941 */ /* 0x000fea0003800000 */
.L_x_346:
        /* <DEDUP_REMOVED lines=12> */
.L_x_349:
[----:B------:R-:W-:Y:S05]  /*c690*/  BSYNC B1 ;  /* 0x0000000000017941 */ /* 0x000fea0003800000 */
.L_x_348:
        /* <DEDUP_REMOVED lines=12> */
.L_x_351:
[----:B------:R-:W-:Y:S05]  /*c760*/  BSYNC B1 ;  /* 0x0000000000017941 */ /* 0x000fea0003800000 */
.L_x_350:
        /* <DEDUP_REMOVED lines=9> */
.L_x_353:
[----:B------:R-:W-:Y:S05]  /*c800*/  BSYNC B1 ;  /* 0x0000000000017941 */ /* 0x000fea0003800000 */
.L_x_352:
        /* <DEDUP_REMOVED lines=9> */
.L_x_355:
[----:B------:R-:W-:Y:S05]  /*c8a0*/  BSYNC B1 ;  /* 0x0000000000017941 */ /* 0x000fea0003800000 */
.L_x_354:
        /* <DEDUP_REMOVED lines=12> */
.L_x_357:
[----:B------:R-:W-:Y:S05]  /*c970*/  BSYNC B1 ;  /* 0x0000000000017941 */ /* 0x000fea0003800000 */
.L_x_356:
        /* <DEDUP_REMOVED lines=12> */
.L_x_359:
[----:B------:R-:W-:Y:S05]  /*ca40*/  BSYNC B1 ;  /* 0x0000000000017941 */ /* 0x000fea0003800000 */
.L_x_358:
        /* <DEDUP_REMOVED lines=9> */
.L_x_361:
[----:B------:R-:W-:Y:S05]  /*cae0*/  BSYNC B1 ;  /* 0x0000000000017941 */ /* 0x000fea0003800000 */
.L_x_360:
        /* <DEDUP_REMOVED lines=9> */
.L_x_363:
[----:B------:R-:W-:Y:S05]  /*cb80*/  BSYNC B1 ;  /* 0x0000000000017941 */ /* 0x000fea0003800000 */
.L_x_362:
        /* <DEDUP_REMOVED lines=12> */
.L_x_365:
[----:B------:R-:W-:Y:S05]  /*cc50*/  BSYNC B1 ;  /* 0x0000000000017941 */ /* 0x000fea0003800000 */
.L_x_364:
        /* <DEDUP_REMOVED lines=12> */
.L_x_367:
[----:B------:R-:W-:Y:S05]  /*cd20*/  BSYNC B1 ;  /* 0x0000000000017941 */ /* 0x000fea0003800000 */
.L_x_366:
        /* <DEDUP_REMOVED lines=9> */
.L_x_369:
[----:B------:R-:W-:Y:S05]  /*cdc0*/  BSYNC B1 ;  /* 0x0000000000017941 */ /* 0x000fea0003800000 */
.L_x_368:
        /* <DEDUP_REMOVED lines=9> */
.L_x_371:
[----:B------:R-:W-:Y:S05]  /*ce60*/  BSYNC B1 ;  /* 0x0000000000017941 */ /* 0x000fea0003800000 */
.L_x_370:
        /* <DEDUP_REMOVED lines=12> */
.L_x_373:
[----:B------:R-:W-:Y:S05]  /*cf30*/  BSYNC B1 ;  /* 0x0000000000017941 */ /* 0x000fea0003800000 */
.L_x_372:
        /* <DEDUP_REMOVED lines=12> */
.L_x_375:
[----:B------:R-:W-:Y:S05]  /*d000*/  BSYNC B1 ;  /* 0x0000000000017941 */ /* 0x000fea0003800000 */
.L_x_374:
        /* <DEDUP_REMOVED lines=9> */
.L_x_377:
[----:B------:R-:W-:Y:S05]  /*d0a0*/  BSYNC B1 ;  /* 0x0000000000017941 */ /* 0x000fea0003800000 */
.L_x_376:
        /* <DEDUP_REMOVED lines=9> */
.L_x_379:
[----:B------:R-:W-:Y:S05]  /*d140*/  BSYNC B1 ;  /* 0x0000000000017941 */ /* 0x000fea0003800000 */
.L_x_378:
        /* <DEDUP_REMOVED lines=12> */
.L_x_381:
[----:B------:R-:W-:Y:S05]  /*d210*/  BSYNC B1 ;  /* 0x0000000000017941 */ /* 0x000fea0003800000 */
.L_x_380:
        /* <DEDUP_REMOVED lines=12> */
.L_x_383:
[----:B------:R-:W-:Y:S05]  /*d2e0*/  BSYNC B1 ;  /* 0x0000000000017941 */ /* 0x000fea0003800000 */
.L_x_382:
        /* <DEDUP_REMOVED lines=9> */
.L_x_385:
[----:B------:R-:W-:Y:S05]  /*d380*/  BSYNC B1 ;  /* 0x0000000000017941 */ /* 0x000fea0003800000 */
.L_x_384:
        /* <DEDUP_REMOVED lines=9> */
.L_x_387:
[----:B------:R-:W-:Y:S05]  /*d420*/  BSYNC B1 ;  /* 0x0000000000017941 */ /* 0x000fea0003800000 */
.L_x_386:
        /* <DEDUP_REMOVED lines=12> */
.L_x_389:
[----:B------:R-:W-:Y:S05]  /*d4f0*/  BSYNC B1 ;  /* 0x0000000000017941 */ /* 0x000fea0003800000 */
.L_x_388:
        /* <DEDUP_REMOVED lines=12> */
.L_x_391:
[----:B------:R-:W-:Y:S05]  /*d5c0*/  BSYNC B1 ;  /* 0x0000000000017941 */ /* 0x000fea0003800000 */
.L_x_390:
        /* <DEDUP_REMOVED lines=9> */
.L_x_393:
[----:B------:R-:W-:Y:S05]  /*d660*/  BSYNC B1 ;  /* 0x0000000000017941 */ /* 0x000fea0003800000 */
.L_x_392:
        /* <DEDUP_REMOVED lines=9> */
.L_x_395:
[----:B------:R-:W-:Y:S05]  /*d700*/  BSYNC B1 ;  /* 0x0000000000017941 */ /* 0x000fea0003800000 */
.L_x_394:
        /* <DEDUP_REMOVED lines=12> */
.L_x_397:
[----:B------:R-:W-:Y:S05]  /*d7d0*/  BSYNC B1 ;  /* 0x0000000000017941 */ /* 0x000fea0003800000 */
.L_x_396:
        /* <DEDUP_REMOVED lines=12> */
.L_x_399:
[----:B------:R-:W-:Y:S05]  /*d8a0*/  BSYNC B1 ;  /* 0x0000000000017941 */ /* 0x000fea0003800000 */
.L_x_398:
        /* <DEDUP_REMOVED lines=9> */
.L_x_401:
[----:B------:R-:W-:Y:S05]  /*d940*/  BSYNC B1 ;  /* 0x0000000000017941 */ /* 0x000fea0003800000 */
.L_x_400:
        /* <DEDUP_REMOVED lines=9> */
.L_x_403:
[----:B------:R-:W-:Y:S05]  /*d9e0*/  BSYNC B1 ;  /* 0x0000000000017941 */ /* 0x000fea0003800000 */
.L_x_402:
        /* <DEDUP_REMOVED lines=12> */
.L_x_405:
[----:B------:R-:W-:Y:S05]  /*dab0*/  BSYNC B1 ;  /* 0x0000000000017941 */ /* 0x000fea0003800000 */
.L_x_404:
        /* <DEDUP_REMOVED lines=12> */
.L_x_407:
[----:B------:R-:W-:Y:S05]  /*db80*/  BSYNC B1 ;  /* 0x0000000000017941 */ /* 0x000fea0003800000 */
.L_x_406:
        /* <DEDUP_REMOVED lines=9> */
.L_x_409:
[----:B------:R-:W-:Y:S05]  /*dc20*/  BSYNC B1 ;  /* 0x0000000000017941 */ /* 0x000fea0003800000 */
.L_x_408:
        /* <DEDUP_REMOVED lines=9> */
.L_x_411:
[----:B------:R-:W-:Y:S05]  /*dcc0*/  BSYNC B1 ;  /* 0x0000000000017941 */ /* 0x000fea0003800000 */
.L_x_410:
        /* <DEDUP_REMOVED lines=12> */
.L_x_413:
[----:B------:R-:W-:Y:S05]  /*dd90*/  BSYNC B1 ;  /* 0x0000000000017941 */ /* 0x000fea0003800000 */
.L_x_412:
        /* <DEDUP_REMOVED lines=12> */
.L_x_415:
[----:B------:R-:W-:Y:S05]  /*de60*/  BSYNC B1 ;  /* 0x0000000000017941 */ /* 0x000fea0003800000 */
.L_x_414:
        /* <DEDUP_REMOVED lines=9> */
.L_x_417:
[----:B------:R-:W-:Y:S05]  /*df00*/  BSYNC B1 ;  /* 0x0000000000017941 */ /* 0x000fea0003800000 */
.L_x_416:
        /* <DEDUP_REMOVED lines=9> */
.L_x_419:
[----:B------:R-:W-:Y:S05]  /*dfa0*/  BSYNC B1 ;  /* 0x0000000000017941 */ /* 0x000fea0003800000 */
.L_x_418:
        /* <DEDUP_REMOVED lines=12> */
.L_x_421:
[----:B------:R-:W-:Y:S05]  /*e070*/  BSYNC B1 ;  /* 0x0000000000017941 */ /* 0x000fea0003800000 */
.L_x_420:
        /* <DEDUP_REMOVED lines=12> */
.L_x_423:
[----:B------:R-:W-:Y:S05]  /*e140*/  BSYNC B1 ;  /* 0x0000000000017941 */ /* 0x000fea0003800000 */
.L_x_422:
        /* <DEDUP_REMOVED lines=9> */
.L_x_425:
[----:B------:R-:W-:Y:S05]  /*e1e0*/  BSYNC B1 ;  /* 0x0000000000017941 */ /* 0x000fea0003800000 */
.L_x_424:
        /* <DEDUP_REMOVED lines=9> */
.L_x_427:
[----:B------:R-:W-:Y:S05]  /*e280*/  BSYNC B1 ;  /* 0x0000000000017941 */ /* 0x000fea0003800000 */
.L_x_426:
        /* <DEDUP_REMOVED lines=12> */
.L_x_429:
[----:B------:R-:W-:Y:S05]  /*e350*/  BSYNC B1 ;  /* 0x0000000000017941 */ /* 0x000fea0003800000 */
.L_x_428:
        /* <DEDUP_REMOVED lines=12> */
.L_x_431:
[----:B------:R-:W-:Y:S05]  /*e420*/  BSYNC B1 ;  /* 0x0000000000017941 */ /* 0x000fea0003800000 */
.L_x_430:
        /* <DEDUP_REMOVED lines=9> */
.L_x_433:
[----:B------:R-:W-:Y:S05]  /*e4c0*/  BSYNC B1 ;  /* 0x0000000000017941 */ /* 0x000fea0003800000 */
.L_x_432:
        /* <DEDUP_REMOVED lines=9> */
.L_x_435:
[----:B------:R-:W-:Y:S05]  /*e560*/  BSYNC B1 ;  /* 0x0000000000017941 */ /* 0x000fea0003800000 */
.L_x_434:
        /* <DEDUP_REMOVED lines=12> */
.L_x_437:
[----:B------:R-:W-:Y:S05]  /*e630*/  BSYNC B1 ;  /* 0x0000000000017941 */ /* 0x000fea0003800000 */
.L_x_436:
        /* <DEDUP_REMOVED lines=12> */
.L_x_439:
[----:B------:R-:W-:Y:S05]  /*e700*/  BSYNC B1 ;  /* 0x0000000000017941 */ /* 0x000fea0003800000 */
.L_x_438:
        /* <DEDUP_REMOVED lines=9> */
.L_x_441:
[----:B------:R-:W-:Y:S05]  /*e7a0*/  BSYNC B1 ;  /* 0x0000000000017941 */ /* 0x000fea0003800000 */
.L_x_440:
        /* <DEDUP_REMOVED lines=9> */
.L_x_443:
[----:B------:R-:W-:Y:S05]  /*e840*/  BSYNC B1 ;  /* 0x0000000000017941 */ /* 0x000fea0003800000 */
.L_x_442:
        /* <DEDUP_REMOVED lines=12> */
.L_x_445:
[----:B------:R-:W-:Y:S05]  /*e910*/  BSYNC B1 ;  /* 0x0000000000017941 */ /* 0x000fea0003800000 */
.L_x_444:
        /* <DEDUP_REMOVED lines=12> */
.L_x_447:
[----:B------:R-:W-:Y:S05]  /*e9e0*/  BSYNC B1 ;  /* 0x0000000000017941 */ /* 0x000fea0003800000 */
.L_x_446:
        /* <DEDUP_REMOVED lines=9> */
.L_x_449:
[----:B------:R-:W-:Y:S05]  /*ea80*/  BSYNC B1 ;  /* 0x0000000000017941 */ /* 0x000fea0003800000 */
.L_x_448:
        /* <DEDUP_REMOVED lines=9> */
.L_x_451:
[----:B------:R-:W-:Y:S05]  /*eb20*/  BSYNC B1 ;  /* 0x0000000000017941 */ /* 0x000fea0003800000 */
.L_x_450:
        /* <DEDUP_REMOVED lines=12> */
.L_x_453:
[----:B------:R-:W-:Y:S05]  /*ebf0*/  BSYNC B1 ;  /* 0x0000000000017941 */ /* 0x000fea0003800000 */
.L_x_452:
        /* <DEDUP_REMOVED lines=12> */
.L_x_455:
[----:B------:R-:W-:Y:S05]  /*ecc0*/  BSYNC B1 ;  /* 0x0000000000017941 */ /* 0x000fea0003800000 */
.L_x_454:
        /* <DEDUP_REMOVED lines=9> */
.L_x_457:
[----:B------:R-:W-:Y:S05]  /*ed60*/  BSYNC B1 ;  /* 0x0000000000017941 */ /* 0x000fea0003800000 */
.L_x_456:
        /* <DEDUP_REMOVED lines=9> */
.L_x_459:
[----:B------:R-:W-:Y:S05]  /*ee00*/  BSYNC B1 ;  /* 0x0000000000017941 */ /* 0x000fea0003800000 */
.L_x_458:
        /* <DEDUP_REMOVED lines=12> */
.L_x_461:
[----:B------:R-:W-:Y:S05]  /*eed0*/  BSYNC B1 ;  /* 0x0000000000017941 */ /* 0x000fea0003800000 */
.L_x_460:
        /* <DEDUP_REMOVED lines=12> */
.L_x_463:
[----:B------:R-:W-:Y:S05]  /*efa0*/  BSYNC B1 ;  /* 0x0000000000017941 */ /* 0x000fea0003800000 */
.L_x_462:
        /* <DEDUP_REMOVED lines=9> */
.L_x_465:
[----:B------:R-:W-:Y:S05]  /*f040*/  BSYNC B1 ;  /* 0x0000000000017941 */ /* 0x000fea0003800000 */
.L_x_464:
        /* <DEDUP_REMOVED lines=9> */
.L_x_467:
[----:B------:R-:W-:Y:S05]  /*f0e0*/  BSYNC B1 ;  /* 0x0000000000017941 */ /* 0x000fea0003800000 */
.L_x_466:
        /* <DEDUP_REMOVED lines=12> */
.L_x_469:
[----:B------:R-:W-:Y:S05]  /*f1b0*/  BSYNC B1 ;  /* 0x0000000000017941 */ /* 0x000fea0003800000 */
.L_x_468:
        /* <DEDUP_REMOVED lines=12> */
.L_x_471:
[----:B------:R-:W-:Y:S05]  /*f280*/  BSYNC B1 ;  /* 0x0000000000017941 */ /* 0x000fea0003800000 */
.L_x_470:
        /* <DEDUP_REMOVED lines=9> */
.L_x_473:
[----:B------:R-:W-:Y:S05]  /*f320*/  BSYNC B1 ;  /* 0x0000000000017941 */ /* 0x000fea0003800000 */
.L_x_472:
        /* <DEDUP_REMOVED lines=9> */
.L_x_475:
[----:B------:R-:W-:Y:S05]  /*f3c0*/  BSYNC B1 ;  /* 0x0000000000017941 */ /* 0x000fea0003800000 */
.L_x_474:
        /* <DEDUP_REMOVED lines=12> */
.L_x_477:
[----:B------:R-:W-:Y:S05]  /*f490*/  BSYNC B1 ;  /* 0x0000000000017941 */ /* 0x000fea0003800000 */
.L_x_476:
        /* <DEDUP_REMOVED lines=12> */
.L_x_479:
[----:B------:R-:W-:Y:S05]  /*f560*/  BSYNC B1 ;  /* 0x0000000000017941 */ /* 0x000fea0003800000 */
.L_x_478:
        /* <DEDUP_REMOVED lines=9> */
.L_x_481:
[----:B------:R-:W-:Y:S05]  /*f600*/  BSYNC B1 ;  /* 0x0000000000017941 */ /* 0x000fea0003800000 */
.L_x_480:
        /* <DEDUP_REMOVED lines=9> */
.L_x_483:
[----:B------:R-:W-:Y:S05]  /*f6a0*/  BSYNC B1 ;  /* 0x0000000000017941 */ /* 0x000fea0003800000 */
.L_x_482:
        /* <DEDUP_REMOVED lines=12> */
.L_x_485:
[----:B------:R-:W-:Y:S05]  /*f770*/  BSYNC B1 ;  /* 0x0000000000017941 */ /* 0x000fea0003800000 */
.L_x_484:
        /* <DEDUP_REMOVED lines=12> */
.L_x_487:
[----:B------:R-:W-:Y:S05]  /*f840*/  BSYNC B1 ;  /* 0x0000000000017941 */ /* 0x000fea0003800000 */
.L_x_486:
        /* <DEDUP_REMOVED lines=9> */
.L_x_489:
[----:B------:R-:W-:Y:S05]  /*f8e0*/  BSYNC B1 ;  /* 0x0000000000017941 */ /* 0x000fea0003800000 */
.L_x_488:
        /* <DEDUP_REMOVED lines=9> */
.L_x_491:
[----:B------:R-:W-:Y:S05]  /*f980*/  BSYNC B1 ;  /* 0x0000000000017941 */ /* 0x000fea0003800000 */
.L_x_490:
        /* <DEDUP_REMOVED lines=12> */
.L_x_493:
[----:B------:R-:W-:Y:S05]  /*fa50*/  BSYNC B1 ;  /* 0x0000000000017941 */ /* 0x000fea0003800000 */
.L_x_492:
        /* <DEDUP_REMOVED lines=12> */
.L_x_495:
[----:B------:R-:W-:Y:S05]  /*fb20*/  BSYNC B1 ;  /* 0x0000000000017941 */ /* 0x000fea0003800000 */
.L_x_494:
        /* <DEDUP_REMOVED lines=9> */
.L_x_497:
[----:B------:R-:W-:Y:S05]  /*fbc0*/  BSYNC B1 ;  /* 0x0000000000017941 */ /* 0x000fea0003800000 */
.L_x_496:
        /* <DEDUP_REMOVED lines=9> */
.L_x_499:
[----:B------:R-:W-:Y:S05]  /*fc60*/  BSYNC B1 ;  /* 0x0000000000017941 */ /* 0x000fea0003800000 */
.L_x_498:
        /* <DEDUP_REMOVED lines=12> */
.L_x_501:
[----:B------:R-:W-:Y:S05]  /*fd30*/  BSYNC B1 ;  /* 0x0000000000017941 */ /* 0x000fea0003800000 */
.L_x_500:
        /* <DEDUP_REMOVED lines=12> */
.L_x_503:
[----:B------:R-:W-:Y:S05]  /*fe00*/  BSYNC B1 ;  /* 0x0000000000017941 */ /* 0x000fea0003800000 */
.L_x_502:
        /* <DEDUP_REMOVED lines=9> */
.L_x_505:
[----:B------:R-:W-:Y:S05]  /*fea0*/  BSYNC B1 ;  /* 0x0000000000017941 */ /* 0x000fea0003800000 */
.L_x_504:
        /* <DEDUP_REMOVED lines=9> */
.L_x_507:
[----:B------:R-:W-:Y:S05]  /*ff40*/  BSYNC B1 ;  /* 0x0000000000017941 */ /* 0x000fea0003800000 */
.L_x_506:
        /* <DEDUP_REMOVED lines=12> */
.L_x_509:
[----:B------:R-:W-:Y:S05]  /*10010*/  BSYNC B1 ;  /* 0x0000000000017941 */ /* 0x000fea0003800000 */
.L_x_508:
        /* <DEDUP_REMOVED lines=12> */
.L_x_511:
[----:B------:R-:W-:Y:S05]  /*100e0*/  BSYNC B1 ;  /* 0x0000000000017941 */ /* 0x000fea0003800000 */
.L_x_510:
        /* <DEDUP_REMOVED lines=9> */
.L_x_513:
[----:B------:R-:W-:Y:S05]  /*10180*/  BSYNC B1 ;  /* 0x0000000000017941 */ /* 0x000fea0003800000 */
.L_x_512:
        /* <DEDUP_REMOVED lines=9> */
.L_x_515:
[----:B------:R-:W-:Y:S05]  /*10220*/  BSYNC B1 ;  /* 0x0000000000017941 */ /* 0x000fea0003800000 */
.L_x_514:
        /* <DEDUP_REMOVED lines=12> */
.L_x_517:
[----:B------:R-:W-:Y:S05]  /*102f0*/  BSYNC B1 ;  /* 0x0000000000017941 */ /* 0x000fea0003800000 */
.L_x_516:
        /* <DEDUP_REMOVED lines=12> */
.L_x_519:
[----:B------:R-:W-:Y:S05]  /*103c0*/  BSYNC B1 ;  /* 0x0000000000017941 */ /* 0x000fea0003800000 */
.L_x_518:
        /* <DEDUP_REMOVED lines=9> */
.L_x_521:
[----:B------:R-:W-:Y:S05]  /*10460*/  BSYNC B1 ;  /* 0x0000000000017941 */ /* 0x000fea0003800000 */
.L_x_520:
        /* <DEDUP_REMOVED lines=9> */
.L_x_523:
[----:B------:R-:W-:Y:S05]  /*10500*/  BSYNC B1 ;  /* 0x0000000000017941 */ /* 0x000fea0003800000 */
.L_x_522:
        /* <DEDUP_REMOVED lines=12> */
.L_x_525:
[----:B------:R-:W-:Y:S05]  /*105d0*/  BSYNC B1 ;  /* 0x0000000000017941 */ /* 0x000fea0003800000 */
.L_x_524:
        /* <DEDUP_REMOVED lines=12> */
.L_x_527:
[----:B------:R-:W-:Y:S05]  /*106a0*/  BSYNC B1 ;  /* 0x0000000000017941 */ /* 0x000fea0003800000 */
.L_x_526:
        /* <DEDUP_REMOVED lines=9> */
.L_x_529:
[----:B------:R-:W-:Y:S05]  /*10740*/  BSYNC B1 ;  /* 0x0000000000017941 */ /* 0x000fea0003800000 */
.L_x_528:
        /* <DEDUP_REMOVED lines=9> */
.L_x_531:
[----:B------:R-:W-:Y:S05]  /*107e0*/  BSYNC B1 ;  /* 0x0000000000017941 */ /* 0x000fea0003800000 */
.L_x_530:
        /* <DEDUP_REMOVED lines=12> */
.L_x_533:
[----:B------:R-:W-:Y:S05]  /*108b0*/  BSYNC B1 ;  /* 0x0000000000017941 */ /* 0x000fea0003800000 */
.L_x_532:
        /* <DEDUP_REMOVED lines=12> */
.L_x_535:
[----:B------:R-:W-:Y:S05]  /*10980*/  BSYNC B1 ;  /* 0x0000000000017941 */ /* 0x000fea0003800000 */
.L_x_534:
        /* <DEDUP_REMOVED lines=9> */
.L_x_537:
[----:B------:R-:W-:Y:S05]  /*10a20*/  BSYNC B1 ;  /* 0x0000000000017941 */ /* 0x000fea0003800000 */
.L_x_536:
        /* <DEDUP_REMOVED lines=9> */
.L_x_539:
[----:B------:R-:W-:Y:S05]  /*10ac0*/  BSYNC B1 ;  /* 0x0000000000017941 */ /* 0x000fea0003800000 */
.L_x_538:
[----:B-----5:R-:W-:Y:S01]  /*10ad0*/  HADD2.F32 R5, -RZ, R3.H0_H0 ;  /* 0x20000003ff057230 */ /* 0x020fe20000004100 */
[----:B------:R-:W-:Y:S01]  /*10ae0*/  ISETP.GT.AND P1, PT, R0, 0xf9, P1 ;  /* 0x000000f90000780c */ /* 0x000fe20000f24270 */
[----:B0-----:R-:W-:Y:S01]  /*10af0*/  @P2 IMAD.MOV.U32 R4, RZ, RZ, R160 ;  /* 0x000000ffff042224 */ /* 0x001fe200078e00a0 */
[----:B------:R-:W-:Y:S02]  /*10b00*/  BSSY B1, `(.L_x_540) ;  /* 0x0000009000017945 */ /* 0x000fe40003800000 */
[----:B------:R-:W-:-:S04]  /*10b10*/  FMUL R5, R5, R16 ;  /* 0x0000001005057220 */ /* 0x000fc80000400000 */
[----:B------:R-:W-:-:S05]  /*10b20*/  FFMA R5, R150, R2, R5 ;  /* 0x0000000296057223 */ /* 0x000fca0000000005 */
[----:B------:R-:W-:-:S04]  /*10b30*/  F2FP.F16.F32.PACK_AB R5, RZ, R5 ;  /* 0x00000005ff05723e */ /* 0x000fc800000000ff */
[----:B-1--4-:R-:W-:Y:S01]  /*10b40*/  PRMT R6, R5, 0x7610, R6 ;  /* 0x0000761005067816 */ /* 0x012fe20000000006 */
[----:B------:R-:W-:-:S05]  /*10b50*/  @P2 IMAD.MOV.U32 R5, RZ, RZ, R161 ;  /* 0x000000ffff052224 */ /* 0x000fca00078e00a1 */
[----:B------:R0:W-:Y:S01]  /*10b60*/  @P2 STG.E.U16 desc[UR36][R4.64+0x1f0], R6 ;  /* 0x0001f00604002986 */ /* 0x0001e2000c101524 */
[----:B------:R-:W-:Y:S05]  /*10b70*/  @!P1 BRA `(.L_x_541) ;  /* 0x0000000000049947 */ /* 0x000fea0003800000 */
[----:B------:R1:W5:Y:S02]  /*10b80*/  LDG.E.LTC128B.U16 R3, desc[UR36][R12.64+0x1f2] ;  /* 0x0001f2240c037981 */ /* 0x000364000c1e1520 */
.L_x_541:
[----:B------:R-:W-:Y:S05]  /*10b90*/  BSYNC B1 ;  /* 0x0000000000017941 */ /* 0x000fea0003800000 */
.L_x_540:
[----:B------:R-:W-:Y:S05]  /*10ba0*/  @!P1 BRA `(.L_x_542) ;  /* 0x0000004c00b09947 */ /* 0x000fea0003800000 */
[----:B-----5:R-:W-:-:S05]  /*10bb0*/  HADD2.F32 R3, -RZ, R3.H0_H0 ;  /* 0x20000003ff037230 */ /* 0x020fca0000004100 */
[----:B------:R-:W-:-:S04]  /*10bc0*/  FMUL R0, R3, R16 ;  /* 0x0000001003007220 */ /* 0x000fc80000400000 */
[----:B------:R-:W-:-:S05]  /*10bd0*/  FFMA R0, R151, R2, R0 ;  /* 0x0000000297007223 */ /* 0x000fca0000000000 */
[----:B------:R-:W-:-:S05]  /*10be0*/  F2FP.F16.F32.PACK_AB R0, RZ, R0 ;  /* 0x00000000ff00723e */ /* 0x000fca00000000ff */
[----:B------:R4:W-:Y:S01]  /*10bf0*/  STG.E.U16 desc[UR36][R160.64+0x1f2], R0 ;  /* 0x0001f200a0007986 */ /* 0x0009e2000c101524 */
[----:B------:R-:W-:Y:S05]  /*10c00*/  BRA `(.L_x_542) ;  /* 0x0000004c00987947 */ /* 0x000fea0003800000 */
.L_x_35:
[----:B------:R-:W2:Y:S01]  /*10c10*/  LDL.LU R3, [R1] ;  /* 0x0000000001037983 */ /* 0x000ea20000300800 */
[----:B------:R-:W-:-:S03]  /*10c20*/  ULDC.64 UR4, c[0x0][0x5c0] ;  /* 0x0001700000047ab9 */ /* 0x000fc60000000a00 */
[----:B------:R-:W3:Y:S04]  /*10c30*/  LDL.LU R9, [R1+0x60] ;  /* 0x0000600001097983 */ /* 0x000ee80000300800 */
[----:B------:R-:W4:Y:S04]  /*10c40*/  LDL.LU R11, [R1+0x8c] ;  /* 0x00008c00010b7983 */ /* 0x000f280000300800 */
[----:B------:R-:W5:Y:S04]  /*10c50*/  LDL.LU R12, [R1+0x90] ;  /* 0x00009000010c7983 */ /* 0x000f680000300800 */
        /* <DEDUP_REMOVED lines=74> */
[----:B------:R-:W5:Y:S01]  /*11100*/  LDL.LU R161, [R1+0x1cc] ;  /* 0x0001cc0001a17983 */ /* 0x000f620000300800 */
[----:B--2---:R-:W-:-:S03]  /*11110*/  FMUL R3, R3, R2 ;  /* 0x0000000203037220 */ /* 0x004fc60000400000 */
[----:B------:R-:W2:Y:S01]  /*11120*/  LDL.LU R160, [R1+0x1d0] ;  /* 0x0001d00001a07983 */ /* 0x000ea20000300800 */
[----:B------:R-:W-:-:S03]  /*11130*/  LEA R4, P0, R6, UR4, 0x1 ;  /* 0x0000000406047c11 */ /* 0x000fc6000f8008ff */
[----:B------:R-:W2:Y:S04]  /*11140*/  LDL.LU R159, [R1+0x1d4] ;  /* 0x0001d400019f7983 */ /* 0x000ea80000300800 */
[----:B------:R-:W2:Y:S04]  /*11150*/  LDL.LU R158, [R1+0x1d8] ;  /* 0x0001d800019e7983 */ /* 0x000ea80000300800 */
[----:B------:R-:W2:Y:S04]  /*11160*/  LDL.LU R157, [R1+0x1dc] ;  /* 0x0001dc00019d7983 */ /* 0x000ea80000300800 */
[----:B------:R-:W2:Y:S01]  /*11170*/  LDL.LU R156, [R1+0x1e0] ;  /* 0x0001e000019c7983 */ /* 0x000ea20000300800 */
[----:B------:R-:W-:-:S03]  /*11180*/  LEA.HI.X R5, R6, UR5, R10, 0x1, P0 ;  /* 0x0000000506057c11 */ /* 0x000fc600080f0c0a */
[----:B------:R-:W2:Y:S01]  /*11190*/  LDL.LU R155, [R1+0x1e4] ;  /* 0x0001e400019b7983 */ /* 0x000ea20000300800 */
[----:B------:R-:W-:-:S03]  /*111a0*/  F2FP.F16.F32.PACK_AB R3, RZ, R3 ;  /* 0x00000003ff03723e */ /* 0x000fc600000000ff */
[----:B------:R-:W2:Y:S04]  /*111b0*/  LDL.LU R154, [R1+0x1e8] ;  /* 0x0001e800019a7983 */ /* 0x000ea80000300800 */
[----:B------:R-:W2:Y:S04]  /*111c0*/  LDL.LU R23, [R1+0x1ec] ;  /* 0x0001ec0001177983 */ /* 0x000ea80000300800 */
[----:B------:R-:W2:Y:S04]  /*111d0*/  LDL.LU R22, [R1+0x1f0] ;  /* 0x0001f00001167983 */ /* 0x000ea80000300800 */
[----:B------:R-:W2:Y:S04]  /*111e0*/  LDL.LU R21, [R1+0x1f4] ;  /* 0x0001f40001157983 */ /* 0x000ea80000300800 */
[----:B------:R-:W2:Y:S04]  /*111f0*/  LDL.LU R20, [R1+0x1f8] ;  /* 0x0001f80001147983 */ /* 0x000ea80000300800 */
[----:B------:R-:W2:Y:S04]  /*11200*/  LDL.LU R19, [R1+0x1fc] ;  /* 0x0001fc0001137983 */ /* 0x000ea80000300800 */
[----:B------:R-:W3:Y:S04]  /*11210*/  LDL.LU R7, [R1+0x8] ;  /* 0x0000080001077983 */ /* 0x000ee80000300800 */
[----:B------:R-:W4:Y:S04]  /*11220*/  LDL.LU R6, [R1+0xc] ;  /* 0x00000c0001067983 */ /* 0x000f280000300800 */
[----:B------:R0:W-:Y:S04]  /*11230*/  @P1 STG.E.U16 desc[UR36][R4.64], R3 ;  /* 0x0000000304001986 */ /* 0x0001e8000c101524 */
[----:B0-----:R-:W5:Y:S01]  /*11240*/  LDL.LU R3, [R1+0x4] ;  /* 0x0000040001037983 */ /* 0x001f620000300800 */
[----:B------:R-:W-:Y:S01]  /*11250*/  ISETP.GT.AND P0, PT, R0, 0x1, P3 ;  /* 0x000000010000780c */ /* 0x000fe20001f04270 */
[----:B------:R-:W-:Y:S01]  /*11260*/  USHF.L.U32 UR5, UR8, 0x4, URZ ;  /* 0x0000000408057899 */ /* 0x000fe2000800063f */
[----:B------:R-:W-:Y:S01]  /*11270*/  ISETP.GT.AND P2, PT, R153, 0x8, PT ;  /* 0x000000089900780c */ /* 0x000fe20003f44270 */
[----:B------:R-:W-:Y:S01]  /*11280*/  USHF.L.U64.HI UR4, UR8, 0x4, UR9 ;  /* 0x0000000408047899 */ /* 0x000fe20008010209 */
[----:B---3--:R-:W-:-:S05]  /*11290*/  FMUL R7, R7, R2 ;  /* 0x0000000207077220 */ /* 0x008fca0000400000 */
[----:B------:R-:W-:-:S04]  /*112a0*/  F2FP.F16.F32.PACK_AB R7, RZ, R7 ;  /* 0x00000007ff07723e */ /* 0x000fc800000000ff */
[----:B------:R-:W-:Y:S01]  /*112b0*/  PRMT R8, R7, 0x7610, R8 ;  /* 0x0000761007087816 */ /* 0x000fe20000000008 */
[----:B-----5:R-:W-:-:S05]  /*112c0*/  FMUL R3, R3, R2 ;  /* 0x0000000203037220 */ /* 0x020fca0000400000 */
[----:B------:R-:W-:-:S05]  /*112d0*/  F2FP.F16.F32.PACK_AB R3, RZ, R3 ;  /* 0x00000003ff03723e */ /* 0x000fca00000000ff */
[----:B------:R4:W-:Y:S01]  /*112e0*/  @P0 STG.E.U16 desc[UR36][R4.64+0x2], R3 ;  /* 0x0000020304000986 */ /* 0x0009e2000c101524 */
[----:B------:R-:W-:Y:S01]  /*112f0*/  ISETP.GT.AND P0, PT, R0, RZ, P2 ;  /* 0x000000ff0000720c */ /* 0x000fe20001704270 */
[----:B----4-:R-:W-:Y:S01]  /*11300*/  FMUL R3, R6, R2 ;  /* 0x0000000206037220 */ /* 0x010fe20000400000 */
[----:B------:R-:W-:-:S04]  /*11310*/  IADD3 R6, P1, R4, UR5, RZ ;  /* 0x0000000504067c10 */ /* 0x000fc8000ff3e0ff */
[----:B------:R-:W-:Y:S02]  /*11320*/  IADD3.X R7, R5, UR4, RZ, P1, !PT ;  /* 0x0000000405077c10 */ /* 0x000fe40008ffe4ff */
[----:B------:R-:W-:-:S05]  /*11330*/  F2FP.F16.F32.PACK_AB R3, RZ, R3 ;  /* 0x00000003ff03723e */ /* 0x000fca00000000ff */
[----:B------:R0:W-:Y:S01]  /*11340*/  @P0 STG.E.U16 desc[UR36][R6.64], R8 ;  /* 0x0000000806000986 */ /* 0x0001e2000c101524 */
[----:B------:R-:W-:-:S03]  /*11350*/  ISETP.GT.AND P0, PT, R0, 0x1, P2 ;  /* 0x000000010000780c */ /* 0x000fc60001704270 */
[----:B0-----:R-:W3:Y:S10]  /*11360*/  LDL.LU R8, [R1+0x50] ;  /* 0x0000500001087983 */ /* 0x001ef40000300800 */
[----:B------:R0:W-:Y:S04]  /*11370*/  @P0 STG.E.U16 desc[UR36][R6.64+0x2], R3 ;  /* 0x0000020306000986 */ /* 0x0001e8000c101524 */
[----:B0-----:R-:W4:Y:S01]  /*11380*/  LDL.LU R3, [R1+0x10] ;  /* 0x0000100001037983 */ /* 0x001f220000300800 */
[----:B------:R-:W-:Y:S01]  /*11390*/  ISETP.GT.AND P0, PT, R0, 0x8, P3 ;  /* 0x000000080000780c */ /* 0x000fe20001f04270 */
[----:B----4-:R-:W-:-:S05]  /*113a0*/  FMUL R3, R3, R2 ;  /* 0x0000000203037220 */ /* 0x010fca0000400000 */
[----:B------:R-:W-:-:S07]  /*113b0*/  F2FP.F16.F32.PACK_AB R3, RZ, R3 ;  /* 0x00000003ff03723e */ /* 0x000fce00000000ff */
        /* <DEDUP_REMOVED lines=73> */
[----:B---3--:R-:W-:-:S05]  /*11850*/  FMUL R8, R8, R2 ;  /* 0x0000000208087220 */ /* 0x008fca0000400000 */
[----:B------:R-:W-:Y:S01]  /*11860*/  F2FP.F16.F32.PACK_AB R8, RZ, R8 ;  /* 0x00000008ff08723e */ /* 0x000fe200000000ff */
[----:B----4-:R-:W-:-:S05]  /*11870*/  FMUL R3, R3, R2 ;  /* 0x0000000203037220 */ /* 0x010fca0000400000 */
[----:B------:R-:W-:-:S05]  /*11880*/  F2FP.F16.F32.PACK_AB R3, RZ, R3 ;  /* 0x00000003ff03723e */ /* 0x000fca00000000ff */
[----:B------:R0:W-:Y:S01]  /*11890*/  @P0 STG.E.U16 desc[UR36][R6.64+0x42], R3 ;  /* 0x0000420306000986 */ /* 0x0001e2000c101524 */
[----:B------:R-:W-:-:S03]  /*118a0*/  ISETP.GT.AND P0, PT, R0, 0x28, P3 ;  /* 0x000000280000780c */ /* 0x000fc60001f04270 */
[----:B0-----:R-:W3:Y:S01]  /*118b0*/  LDL.LU R3, [R1+0x54] ;  /* 0x0000540001037983 */ /* 0x001ee20000300800 */
[----:B------:R-:W-:-:S09]  /*118c0*/  ISETP.GT.AND P1, PT, R0, 0x29, P3 ;  /* 0x000000290000780c */ /* 0x000fd20001f24270 */
[----:B------:R0:W-:Y:S04]  /*118d0*/  @P0 STG.E.U16 desc[UR36][R4.64+0x50], R8 ;  /* 0x0000500804000986 */ /* 0x0001e8000c101524 */
[----:B0-----:R-:W4:Y:S01]  /*118e0*/  LDL.LU R8, [R1+0x58] ;  /* 0x0000580001087983 */ /* 0x001f220000300800 */
[----:B---3--:R-:W-:-:S05]  /*118f0*/  FMUL R3, R3, R2 ;  /* 0x0000000203037220 */ /* 0x008fca0000400000 */
[----:B------:R-:W-:-:S05]  /*11900*/  F2FP.F16.F32.PACK_AB R3, RZ, R3 ;  /* 0x00000003ff03723e */ /* 0x000fca00000000ff */
[----:B------:R0:W-:Y:S01]  /*11910*/  @P1 STG.E.U16 desc[UR36][R4.64+0x52], R3 ;  /* 0x0000520304001986 */ /* 0x0001e2000c101524 */
[----:B----4-:R-:W-:-:S05]  /*11920*/  FMUL R8, R8, R2 ;  /* 0x0000000208087220 */ /* 0x010fca0000400000 */
[----:B------:R-:W-:Y:S01]  /*11930*/  F2FP.F16.F32.PACK_AB R8, RZ, R8 ;  /* 0x00000008ff08723e */ /* 0x000fe200000000ff */
[----:B0-----:R-:W3:Y:S03]  /*11940*/  LDL.LU R3, [R1+0x5c] ;  /* 0x00005c0001037983 */ /* 0x001ee60000300800 */
[----:B------:R-:W-:Y:S02]  /*11950*/  PRMT R10, R8, 0x7610, R10 ;  /* 0x00007610080a7816 */ /* 0x000fe4000000000a */
[----:B------:R-:W4:Y:S01]  /*11960*/  LDL.LU R8, [R1+0x64] ;  /* 0x0000640001087983 */ /* 0x000f220000300800 */
[C---:B------:R-:W-:Y:S02]  /*11970*/  ISETP.GT.AND P1, PT, R0.reuse, 0x28, P2 ;  /* 0x000000280000780c */ /* 0x040fe40001724270 */
[C---:B------:R-:W-:Y:S02]  /*11980*/  ISETP.GT.AND P4, PT, R0.reuse, 0x29, P2 ;  /* 0x000000290000780c */ /* 0x040fe40001784270 */
[C---:B------:R-:W-:Y:S01]  /*11990*/  ISETP.GT.AND P5, PT, R0.reuse, 0x30, P3 ;  /* 0x000000300000780c */ /* 0x040fe20001fa4270 */
[----:B------:R-:W-:Y:S01]  /*119a0*/  FMUL R9, R9, R2 ;  /* 0x0000000209097220 */ /* 0x000fe20000400000 */
[----:B------:R-:W-:-:S04]  /*119b0*/  ISETP.GT.AND P0, PT, R0, 0x31, P3 ;  /* 0x000000310000780c */ /* 0x000fc80001f04270 */
[----:B------:R-:W-:-:S03]  /*119c0*/  F2FP.F16.F32.PACK_AB R9, RZ, R9 ;  /* 0x00000009ff09723e */ /* 0x000fc600000000ff */
[----:B------:R0:W-:Y:S04]  /*119d0*/  @P1 STG.E.U16 desc[UR36][R6.64+0x50], R10 ;  /* 0x0000500a06001986 */ /* 0x0001e8000c101524 */
[----:B0-----:R-:W5:Y:S01]  /*119e0*/  LDL.LU R10, [R1+0x74] ;  /* 0x00007400010a7983 */ /* 0x001f620000300800 */
[----:B---3--:R-:W-:-:S05]  /*119f0*/  FMUL R3, R3, R2 ;  /* 0x0000000203037220 */ /* 0x008fca0000400000 */
[----:B------:R-:W-:Y:S01]  /*11a00*/  F2FP.F16.F32.PACK_AB R3, RZ, R3 ;  /* 0x00000003ff03723e */ /* 0x000fe200000000ff */
[----:B----4-:R-:W-:-:S04]  /*11a10*/  FMUL R8, R8, R2 ;  /* 0x0000000208087220 */ /* 0x010fc80000400000 */
[----:B------:R0:W-:Y:S04]  /*11a20*/  @P4 STG.E.U16 desc[UR36][R6.64+0x52], R3 ;  /* 0x0000520306004986 */ /* 0x0001e8000c101524 */
[----:B------:R1:W-:Y:S01]  /*11a30*/  @P5 STG.E.U16 desc[UR36][R4.64+0x60], R9 ;  /* 0x0000600904005986 */ /* 0x0003e2000c101524 */
[----:B0-----:R-:W-:-:S03]  /*11a40*/  F2FP.F16.F32.PACK_AB R3, RZ, R8 ;  /* 0x00000008ff03723e */ /* 0x001fc600000000ff */
[----:B------:R-:W3:Y:S01]  /*11a50*/  LDL.LU R8, [R1+0x68] ;  /* 0x0000680001087983 */ /* 0x000ee20000300800 */
[----:B-1----:R-:W-:-:S03]  /*11a60*/  PRMT R9, R3, 0x7610, R9 ;  /* 0x0000761003097816 */ /* 0x002fc60000000009 */
[----:B------:R-:W4:Y:S04]  /*11a70*/  LDL.LU R3, [R1+0x6c] ;  /* 0x00006c0001037983 */ /* 0x000f280000300800 */
[----:B------:R0:W-:Y:S04]  /*11a80*/  @P0 STG.E.U16 desc[UR36][R4.64+0x62], R9 ;  /* 0x0000620904000986 */ /* 0x0001e8000c101524 */
[----:B0-----:R-:W2:Y:S01]  /*11a90*/  LDL.LU R9, [R1+0x70] ;  /* 0x0000700001097983 */ /* 0x001ea20000300800 */
[----:B------:R-:W-:Y:S01]  /*11aa0*/  ISETP.GT.AND P1, PT, R0, 0x30, P2 ;  /* 0x000000300000780c */ /* 0x000fe20001724270 */
[----:B---3--:R-:W-:-:S05]  /*11ab0*/  FMUL R8, R8, R2 ;  /* 0x0000000208087220 */ /* 0x008fca0000400000 */
[----:B------:R-:W-:-:S07]  /*11ac0*/  F2FP.F16.F32.PACK_AB R8, RZ, R8 ;  /* 0x00000008ff08723e */ /* 0x000fce00000000ff */
[----:B------:R0:W-:Y:S01]  /*11ad0*/  @P1 STG.E.U16 desc[UR36][R6.64+0x60], R8 ;  /* 0x0000600806001986 */ /* 0x0001e2000c101524 */
[----:B--2---:R-:W-:-:S05]  /*11ae0*/  FMUL R9, R9, R2 ;  /* 0x0000000209097220 */ /* 0x004fca0000400000 */
[----:B0-----:R-:W-:-:S04]  /*11af0*/  F2FP.F16.F32.PACK_AB R8, RZ, R9 ;  /* 0x00000009ff08723e */ /* 0x001fc800000000ff */
[----:B------:R-:W-:Y:S02]  /*11b00*/  PRMT R9, R8, 0x7610, R9 ;  /* 0x0000761008097816 */ /* 0x000fe40000000009 */
[----:B------:R-:W2:Y:S01]  /*11b10*/  LDL.LU R8, [R1+0x78] ;  /* 0x0000780001087983 */ /* 0x000ea20000300800 */
[C---:B------:R-:W-:Y:S01]  /*11b20*/  ISETP.GT.AND P4, PT, R0.reuse, 0x31, P2 ;  /* 0x000000310000780c */ /* 0x040fe20001784270 */
[-C--:B----4-:R-:W-:Y:S01]  /*11b30*/  FMUL R3, R3, R2.reuse ;  /* 0x0000000203037220 */ /* 0x090fe20000400000 */
[----:B------:R-:W-:Y:S01]  /*11b40*/  ISETP.GT.AND P5, PT, R0, 0x38, P3 ;  /* 0x000000380000780c */ /* 0x000fe20001fa4270 */
[----:B-----5:R-:W-:-:S03]  /*11b50*/  FMUL R10, R10, R2 ;  /* 0x000000020a0a7220 */ /* 0x020fc60000400000 */
[----:B------:R-:W-:Y:S02]  /*11b60*/  F2FP.F16.F32.PACK_AB R3, RZ, R3 ;  /* 0x00000003ff03723e */ /* 0x000fe400000000ff */
[----:B------:R-:W-:-:S05]  /*11b70*/  ISETP.GT.AND P6, PT, R0, 0x39, P3 ;  /* 0x000000390000780c */ /* 0x000fca0001fc4270 */
[----:B------:R0:W-:Y:S04]  /*11b80*/  @P4 STG.E.U16 desc[UR36][R6.64+0x62], R3 ;  /* 0x0000620306004986 */ /* 0x0001e8000c101524 */
[----:B------:R1:W-:Y:S01]  /*11b90*/  @P5 STG.E.U16 desc[UR36][R4.64+0x70], R9 ;  /* 0x0000700904005986 */ /* 0x0003e2000c101524 */
[----:B0-----:R-:W-:-:S04]  /*11ba0*/  F2FP.F16.F32.PACK_AB R3, RZ, R10 ;  /* 0x0000000aff03723e */ /* 0x001fc800000000ff */
[----:B------:R-:W-:Y:S01]  /*11bb0*/  PRMT R10, R3, 0x7610, R10 ;  /* 0x00007610030a7816 */ /* 0x000fe2000000000a */
[----:B-1----:R-:W3:Y:S04]  /*11bc0*/  LDL.LU R9, [R1+0x80] ;  /* 0x0000800001097983 */ /* 0x002ee80000300800 */
[----:B------:R0:W-:Y:S01]  /*11bd0*/  @P6 STG.E.U16 desc[UR36][R4.64+0x72], R10 ;  /* 0x0000720a04006986 */ /* 0x0001e2000c101524 */
[----:B--2---:R-:W-:-:S05]  /*11be0*/  FMUL R8, R8, R2 ;  /* 0x0000000208087220 */ /* 0x004fca0000400000 */
[----:B------:R-:W-:Y:S02]  /*11bf0*/  F2FP.F16.F32.PACK_AB R3, RZ, R8 ;  /* 0x00000008ff03723e */ /* 0x000fe400000000ff */
[----:B------:R-:W2:Y:S02]  /*11c00*/  LDL.LU R8, [R1+0x7c] ;  /* 0x00007c0001087983 */ /* 0x000ea40000300800 */
[----:B0-----:R-:W-:Y:S02]  /*11c10*/  PRMT R10, R3, 0x7610, R10 ;  /* 0x00007610030a7816 */ /* 0x001fe4000000000a */
[----:B------:R-:W4:Y:S01]  /*11c20*/  LDL.LU R3, [R1+0x84] ;  /* 0x0000840001037983 */ /* 0x000f220000300800 */
[C---:B------:R-:W-:Y:S02]  /*11c30*/  ISETP.GT.AND P0, PT, R0.reuse, 0x38, P2 ;  /* 0x000000380000780c */ /* 0x040fe40001704270 */
[C---:B------:R-:W-:Y:S02]  /*11c40*/  ISETP.GT.AND P1, PT, R0.reuse, 0x39, P2 ;  /* 0x000000390000780c */ /* 0x040fe40001724270 */
[----:B------:R-:W-:-:S02]  /*11c50*/  ISETP.GT.AND P4, PT, R0, 0x40, P3 ;  /* 0x000000400000780c */ /* 0x000fc40001f84270 */
[----:B------:R-:W-:-:S07]  /*11c60*/  ISETP.GT.AND P5, PT, R0, 0x41, P3 ;  /* 0x000000410000780c */ /* 0x000fce0001fa4270 */
[----:B------:R0:W-:Y:S01]  /*11c70*/  @P0 STG.E.U16 desc[UR36][R6.64+0x70], R10 ;  /* 0x0000700a06000986 */ /* 0x0001e2000c101524 */
[----:B---3--:R-:W-:-:S05]  /*11c80*/  FMUL R9, R9, R2 ;  /* 0x0000000209097220 */ /* 0x008fca0000400000 */
[----:B------:R-:W-:Y:S01]  /*11c90*/  F2FP.F16.F32.PACK_AB R9, RZ, R9 ;  /* 0x00000009ff09723e */ /* 0x000fe200000000ff */
[-C--:B--2---:R-:W-:Y:S01]  /*11ca0*/  FMUL R8, R8, R2.reuse ;  /* 0x0000000208087220 */ /* 0x084fe20000400000 */
[----:B----4-:R-:W-:-:S04]  /*11cb0*/  FMUL R3, R3, R2 ;  /* 0x0000000203037220 */ /* 0x010fc80000400000 */
[----:B------:R-:W-:-:S04]  /*11cc0*/  F2FP.F16.F32.PACK_AB R8, RZ, R8 ;  /* 0x00000008ff08723e */ /* 0x000fc800000000ff */
[----:B0-----:R-:W-:Y:S02]  /*11cd0*/  PRMT R10, R8, 0x7610, R10 ;  /* 0x00007610080a7816 */ /* 0x001fe4000000000a */
[----:B------:R-:W-:Y:S01]  /*11ce0*/  F2FP.F16.F32.PACK_AB R3, RZ, R3 ;  /* 0x00000003ff03723e */ /* 0x000fe200000000ff */
[----:B------:R-:W2:Y:S04]  /*11cf0*/  LDL.LU R8, [R1+0x88] ;  /* 0x0000880001087983 */ /* 0x000ea80000300800 */
[----:B------:R-:W-:Y:S04]  /*11d00*/  @P1 STG.E.U16 desc[UR36][R6.64+0x72], R10 ;  /* 0x0000720a06001986 */ /* 0x000fe8000c101524 */
[----:B------:R0:W-:Y:S04]  /*11d10*/  @P4 STG.E.U16 desc[UR36][R4.64+0x80], R9 ;  /* 0x0000800904004986 */ /* 0x0001e8000c101524 */
[----:B------:R1:W-:Y:S04]  /*11d20*/  @P5 STG.E.U16 desc[UR36][R4.64+0x82], R3 ;  /* 0x0000820304005986 */ /* 0x0003e8000c101524 */
[----:B0-----:R-:W3:Y:S04]  /*11d30*/  LDL.LU R9, [R1+0x94] ;  /* 0x0000940001097983 */ /* 0x001ee80000300800 */
[----:B-1----:R-:W4:Y:S01]  /*11d40*/  LDL.LU R3, [R1+0x98] ;  /* 0x0000980001037983 */ /* 0x002f220000300800 */
[----:B------:R-:W-:Y:S01]  /*11d50*/  ISETP.GT.AND P0, PT, R0, 0x40, P2 ;  /* 0x000000400000780c */ /* 0x000fe20001704270 */
[----:B--2---:R-:W-:-:S05]  /*11d60*/  FMUL R8, R8, R2 ;  /* 0x0000000208087220 */ /* 0x004fca0000400000 */
[----:B------:R-:W-:-:S07]  /*11d70*/  F2FP.F16.F32.PACK_AB R8, RZ, R8 ;  /* 0x00000008ff08723e */ /* 0x000fce00000000ff */
[----:B------:R0:W-:Y:S01]  /*11d80*/  @P0 STG.E.U16 desc[UR36][R6.64+0x80], R8 ;  /* 0x0000800806000986 */ /* 0x0001e2000c101524 */
[----:B----4-:R-:W-:-:S05]  /*11d90*/  FMUL R3, R3, R2 ;  /* 0x0000000203037220 */ /* 0x010fca0000400000 */
[----:B0-----:R-:W-:Y:S02]  /*11da0*/  F2FP.F16.F32.PACK_AB R8, RZ, R3 ;  /* 0x00000003ff08723e */ /* 0x001fe400000000ff */
[----:B------:R-:W2:Y:S02]  /*11db0*/  LDL.LU R3, [R1+0x9c] ;  /* 0x00009c0001037983 */ /* 0x000ea40000300800 */
[----:B------:R-:W-:Y:S02]  /*11dc0*/  PRMT R13, R8, 0x7610, R13 ;  /* 0x00007610080d7816 */ /* 0x000fe4000000000d */
[----:B------:R-:W4:Y:S01]  /*11dd0*/  LDL.LU R8, [R1+0xa0] ;  /* 0x0000a00001087983 */ /* 0x000f220000300800 */
[C---:B------:R-:W-:Y:S01]  /*11de0*/  ISETP.GT.AND P1, PT, R0.reuse, 0x41, P2 ;  /* 0x000000410000780c */ /* 0x040fe20001724270 */
[-C--:B---3--:R-:W-:Y:S01]  /*11df0*/  FMUL R9, R9, R2.reuse ;  /* 0x0000000209097220 */ /* 0x088fe20000400000 */
[-C--:B------:R-:W-:Y:S01]  /*11e00*/  FMUL R11, R11, R2.reuse ;  /* 0x000000020b0b7220 */ /* 0x080fe20000400000 */
[----:B------:R-:W-:Y:S01]  /*11e10*/  ISETP.GT.AND P4, PT, R0, 0x48, P3 ;  /* 0x000000480000780c */ /* 0x000fe20001f84270 */
[----:B------:R-:W-:-:S02]  /*11e20*/  FMUL R12, R12, R2 ;  /* 0x000000020c0c7220 */ /* 0x000fc40000400000 */
[----:B------:R-:W-:Y:S02]  /*11e30*/  F2FP.F16.F32.PACK_AB R9, RZ, R9 ;  /* 0x00000009ff09723e */ /* 0x000fe400000000ff */
[----:B------:R-:W-:Y:S02]  /*11e40*/  F2FP.F16.F32.PACK_AB R11, RZ, R11 ;  /* 0x0000000bff0b723e */ /* 0x000fe400000000ff */
[----:B------:R-:W-:Y:S02]  /*11e50*/  F2FP.F16.F32.PACK_AB R10, RZ, R12 ;  /* 0x0000000cff0a723e */ /* 0x000fe400000000ff */
[----:B------:R-:W-:Y:S02]  /*11e60*/  PRMT R12, R9, 0x7610, R12 ;  /* 0x00007610090c7816 */ /* 0x000fe4000000000c */
[C---:B------:R-:W-:Y:S01]  /*11e70*/  ISETP.GT.AND P5, PT, R0.reuse, 0x49, P3 ;  /* 0x000000490000780c */ /* 0x040fe20001fa4270 */
[----:B------:R-:W-:Y:S01]  /*11e80*/  @P1 STG.E.U16 desc[UR36][R6.64+0x82], R11 ;  /* 0x0000820b06001986 */ /* 0x000fe2000c101524 */
[----:B------:R-:W-:-:S02]  /*11e90*/  ISETP.GT.AND P0, PT, R0, 0x48, P2 ;  /* 0x000000480000780c */ /* 0x000fc40001704270 */
[C---:B------:R-:W-:Y:S01]  /*11ea0*/  ISETP.GT.AND P1, PT, R0.reuse, 0x49, P2 ;  /* 0x000000490000780c */ /* 0x040fe20001724270 */
[----:B------:R0:W-:Y:S01]  /*11eb0*/  @P4 STG.E.U16 desc[UR36][R4.64+0x90], R10 ;  /* 0x0000900a04004986 */ /* 0x0001e2000c101524 */
[----:B------:R-:W-:-:S07]  /*11ec0*/  ISETP.GT.AND P4, PT, R0, 0x50, P3 ;  /* 0x000000500000780c */ /* 0x000fce0001f84270 */
[----:B------:R1:W-:Y:S01]  /*11ed0*/  @P5 STG.E.U16 desc[UR36][R4.64+0x92], R12 ;  /* 0x0000920c04005986 */ /* 0x0003e2000c101524 */
[----:B------:R-:W-:-:S03]  /*11ee0*/  ISETP.GT.AND P5, PT, R0, 0x51, P3 ;  /* 0x000000510000780c */ /* 0x000fc60001fa4270 */
[----:B------:R3:W-:Y:S01]  /*11ef0*/  @P0 STG.E.U16 desc[UR36][R6.64+0x90], R13 ;  /* 0x0000900d06000986 */ /* 0x0007e2000c101524 */
[C---:B------:R-:W-:Y:S02]  /*11f00*/  ISETP.GT.AND P0, PT, R0.reuse, 0x51, P2 ;  /* 0x000000510000780c */ /* 0x040fe40001704270 */
[----:B------:R-:W-:Y:S01]  /*11f10*/  ISETP.GT.AND P6, PT, R0, 0x71, P3 ;  /* 0x000000710000780c */ /* 0x000fe20001fc4270 */
[----:B--2---:R-:W-:-:S05]  /*11f20*/  FMUL R3, R3, R2 ;  /* 0x0000000203037220 */ /* 0x004fca0000400000 */
[----:B------:R-:W-:Y:S01]  /*11f30*/  F2FP.F16.F32.PACK_AB R9, RZ, R3 ;  /* 0x00000003ff09723e */ /* 0x000fe200000000ff */
[-C--:B----4-:R-:W-:Y:S01]  /*11f40*/  FMUL R3, R8, R2.reuse ;  /* 0x0000000208037220 */ /* 0x090fe20000400000 */
[----:B------:R-:W-:-:S04]  /*11f50*/  FMUL R8, R235, R2 ;  /* 0x00000002eb087220 */ /* 0x000fc80000400000 */
[----:B------:R-:W-:Y:S02]  /*11f60*/  F2FP.F16.F32.PACK_AB R3, RZ, R3 ;  /* 0x00000003ff03723e */ /* 0x000fe400000000ff */
[----:B0-----:R-:W-:Y:S02]  /*11f70*/  PRMT R10, R9, 0x7610, R10 ;  /* 0x00007610090a7816 */ /* 0x001fe4000000000a */
[----:B------:R-:W-:Y:S01]  /*11f80*/  PRMT R11, R3, 0x7610, R11 ;  /* 0x00007610030b7816 */ /* 0x000fe2000000000b */
[----:B------:R-:W-:Y:S01]  /*11f90*/  FMUL R3, R233, R2 ;  /* 0x00000002e9037220 */ /* 0x000fe20000400000 */
[----:B------:R-:W-:Y:S01]  /*11fa0*/  F2FP.F16.F32.PACK_AB R8, RZ, R8 ;  /* 0x00000008ff08723e */ /* 0x000fe200000000ff */
[----:B------:R-:W-:Y:S01]  /*11fb0*/  FMUL R9, R234, R2 ;  /* 0x00000002ea097220 */ /* 0x000fe20000400000 */
[----:B------:R0:W-:Y:S02]  /*11fc0*/  @P1 STG.E.U16 desc[UR36][R6.64+0x92], R10 ;  /* 0x0000920a06001986 */ /* 0x0001e4000c101524 */
[----:B-1----:R-:W-:-:S02]  /*11fd0*/  PRMT R12, R8, 0x7610, R12 ;  /* 0x00007610080c7816 */ /* 0x002fc4000000000c */
[----:B------:R-:W-:Y:S01]  /*11fe0*/  F2FP.F16.F32.PACK_AB R8, RZ, R3 ;  /* 0x00000003ff08723e */ /* 0x000fe200000000ff */
[-C--:B------:R-:W-:Y:S01]  /*11ff0*/  FMUL R3, R232, R2.reuse ;  /* 0x00000002e8037220 */ /* 0x080fe20000400000 */
[C---:B------:R-:W-:Y:S02]  /*12000*/  ISETP.GT.AND P1, PT, R0.reuse, 0x50, P2 ;  /* 0x000000500000780c */ /* 0x040fe40001724270 */
[----:B------:R-:W-:Y:S01]  /*12010*/  F2FP.F16.F32.PACK_AB R9, RZ, R9 ;  /* 0x00000009ff09723e */ /* 0x000fe200000000ff */
[----:B------:R1:W-:Y:S01]  /*12020*/  @P4 STG.E.U16 desc[UR36][R4.64+0xa0], R11 ;  /* 0x0000a00b04004986 */ /* 0x0003e2000c101524 */
[----:B------:R-:W-:Y:S02]  /*12030*/  ISETP.GT.AND P4, PT, R0, 0x58, P3 ;  /* 0x000000580000780c */ /* 0x000fe40001f84270 */
[----:B---3--:R-:W-:Y:S02]  /*12040*/  PRMT R13, R9, 0x7610, R13 ;  /* 0x00007610090d7816 */ /* 0x008fe4000000000d */
[----:B------:R-:W-:Y:S01]  /*12050*/  F2FP.F16.F32.PACK_AB R9, RZ, R3 ;  /* 0x00000003ff09723e */ /* 0x000fe200000000ff */
[-C--:B------:R-:W-:Y:S01]  /*12060*/  FMUL R3, R230, R2.reuse ;  /* 0x00000002e6037220 */ /* 0x080fe20000400000 */
[----:B------:R-:W-:Y:S01]  /*12070*/  PRMT R14, R8, 0x7610, R14 ;  /* 0x00007610080e7816 */ /* 0x000fe2000000000e */
[----:B------:R-:W-:Y:S01]  /*12080*/  FMUL R8, R231, R2 ;  /* 0x00000002e7087220 */ /* 0x000fe20000400000 */
[----:B------:R2:W-:Y:S01]  /*12090*/  @P5 STG.E.U16 desc[UR36][R4.64+0xa2], R12 ;  /* 0x0000a20c04005986 */ /* 0x0005e2000c101524 */
[----:B------:R-:W-:-:S02]  /*120a0*/  ISETP.GT.AND P5, PT, R0, 0x59, P3 ;  /* 0x000000590000780c */ /* 0x000fc40001fa4270 */
[----:B------:R-:W-:Y:S01]  /*120b0*/  F2FP.F16.F32.PACK_AB R3, RZ, R3 ;  /* 0x00000003ff03723e */ /* 0x000fe200000000ff */
[----:B------:R-:W-:Y:S01]  /*120c0*/  @P1 STG.E.U16 desc[UR36][R6.64+0xa0], R13 ;  /* 0x0000a00d06001986 */ /* 0x000fe2000c101524 */
[----:B0-----:R-:W-:Y:S01]  /*120d0*/  F2FP.F16.F32.PACK_AB R10, RZ, R8 ;  /* 0x00000008ff0a723e */ /* 0x001fe200000000ff */
[-C--:B------:R-:W-:Y:S01]  /*120e0*/  FMUL R8, R229, R2.reuse ;  /* 0x00000002e5087220 */ /* 0x080fe20000400000 */
[----:B-1----:R-:W-:Y:S01]  /*120f0*/  PRMT R11, R3, 0x7610, R11 ;  /* 0x00007610030b7816 */ /* 0x002fe2000000000b */
[----:B------:R-:W-:Y:S01]  /*12100*/  @P0 STG.E.U16 desc[UR36][R6.64+0xa2], R14 ;  /* 0x0000a20e06000986 */ /* 0x000fe2000c101524 */
[----:B------:R-:W-:Y:S01]  /*12110*/  ISETP.GT.AND P0, PT, R0, 0x58, P2 ;  /* 0x000000580000780c */ /* 0x000fe20001704270 */
[----:B------:R-:W-:Y:S01]  /*12120*/  FMUL R3, R228, R2 ;  /* 0x00000002e4037220 */ /* 0x000fe20000400000 */
[C---:B------:R-:W-:Y:S01]  /*12130*/  ISETP.GT.AND P1, PT, R0.reuse, 0x59, P2 ;  /* 0x000000590000780c */ /* 0x040fe20001724270 */
[----:B------:R0:W-:Y:S01]  /*12140*/  @P4 STG.E.U16 desc[UR36][R4.64+0xb0], R9 ;  /* 0x0000b00904004986 */ /* 0x0001e2000c101524 */
[----:B------:R-:W-:-:S02]  /*12150*/  ISETP.GT.AND P4, PT, R0, 0x60, P3 ;  /* 0x000000600000780c */ /* 0x000fc40001f84270 */
[----:B------:R-:W-:Y:S01]  /*12160*/  F2FP.F16.F32.PACK_AB R8, RZ, R8 ;  /* 0x00000008ff08723e */ /* 0x000fe200000000ff */
[----:B------:R1:W-:Y:S03]  /*12170*/  @P5 STG.E.U16 desc[UR36][R4.64+0xb2], R10 ;  /* 0x0000b20a04005986 */ /* 0x0003e6000c101524 */
[----:B--2---:R-:W-:Y:S02]  /*12180*/  PRMT R12, R8, 0x7610, R12 ;  /* 0x00007610080c7816 */ /* 0x004fe4000000000c */
[----:B0-----:R-:W-:Y:S01]  /*12190*/  F2FP.F16.F32.PACK_AB R9, RZ, R3 ;  /* 0x00000003ff09723e */ /* 0x001fe200000000ff */
[-C--:B------:R-:W-:Y:S01]  /*121a0*/  FMUL R3, R227, R2.reuse ;  /* 0x00000002e3037220 */ /* 0x080fe20000400000 */
[-C--:B------:R-:W-:Y:S02]  /*121b0*/  FMUL R8, R226, R2.reuse ;  /* 0x00000002e2087220 */ /* 0x080fe40000400000 */
[----:B-1----:R-:W-:Y:S01]  /*121c0*/  PRMT R10, R9, 0x7610, R10 ;  /* 0x00007610090a7816 */ /* 0x002fe2000000000a */
[----:B------:R0:W-:Y:S01]  /*121d0*/  @P0 STG.E.U16 desc[UR36][R6.64+0xb0], R11 ;  /* 0x0000b00b06000986 */ /* 0x0001e2000c101524 */
[----:B------:R-:W-:Y:S01]  /*121e0*/  F2FP.F16.F32.PACK_AB R3, RZ, R3 ;  /* 0x00000003ff03723e */ /* 0x000fe200000000ff */
[----:B------:R-:W-:Y:S01]  /*121f0*/  FMUL R9, R225, R2 ;  /* 0x00000002e1097220 */ /* 0x000fe20000400000 */
[C---:B------:R-:W-:Y:S01]  /*12200*/  ISETP.GT.AND P5, PT, R0.reuse, 0x61, P3 ;  /* 0x000000610000780c */ /* 0x040fe20001fa4270 */
[----:B------:R1:W-:Y:S01]  /*12210*/  @P1 STG.E.U16 desc[UR36][R6.64+0xb2], R12 ;  /* 0x0000b20c06001986 */ /* 0x0003e2000c101524 */
[----:B------:R-:W-:-:S03]  /*12220*/  ISETP.GT.AND P1, PT, R0, 0x60, P2 ;  /* 0x000000600000780c */ /* 0x000fc60001724270 */
[----:B------:R-:W-:Y:S01]  /*12230*/  @P4 STG.E.U16 desc[UR36][R4.64+0xc0], R10 ;  /* 0x0000c00a04004986 */ /* 0x000fe2000c101524 */
[----:B------:R-:W-:Y:S02]  /*12240*/  ISETP.GT.AND P4, PT, R0, 0x61, P2 ;  /* 0x000000610000780c */ /* 0x000fe40001784270 */
[----:B------:R-:W-:Y:S02]  /*12250*/  F2FP.F16.F32.PACK_AB R8, RZ, R8 ;  /* 0x00000008ff08723e */ /* 0x000fe400000000ff */
[----:B0-----:R-:W-:Y:S01]  /*12260*/  PRMT R11, R3, 0x7610, R11 ;  /* 0x00007610030b7816 */ /* 0x001fe2000000000b */
[-C--:B------:R-:W-:Y:S01]  /*12270*/  FMUL R3, R224, R2.reuse ;  /* 0x00000002e0037220 */ /* 0x080fe20000400000 */
[----:B------:R-:W-:Y:S02]  /*12280*/  F2FP.F16.F32.PACK_AB R9, RZ, R9 ;  /* 0x00000009ff09723e */ /* 0x000fe400000000ff */
[----:B-1----:R-:W-:Y:S02]  /*12290*/  PRMT R12, R8, 0x7610, R12 ;  /* 0x00007610080c7816 */ /* 0x002fe4000000000c */
[----:B------:R-:W-:Y:S01]  /*122a0*/  F2FP.F16.F32.PACK_AB R8, RZ, R3 ;  /* 0x00000003ff08723e */ /* 0x000fe200000000ff */
[----:B------:R-:W-:Y:S01]  /*122b0*/  FMUL R3, R223, R2 ;  /* 0x00000002df037220 */ /* 0x000fe20000400000 */
[----:B------:R-:W-:Y:S01]  /*122c0*/  PRMT R13, R9, 0x7610, R13 ;  /* 0x00007610090d7816 */ /* 0x000fe2000000000d */
[----:B------:R0:W-:Y:S01]  /*122d0*/  @P5 STG.E.U16 desc[UR36][R4.64+0xc2], R11 ;  /* 0x0000c20b04005986 */ /* 0x0001e2000c101524 */
[----:B------:R-:W-:-:S02]  /*122e0*/  ISETP.GT.AND P0, PT, R0, 0x68, P3 ;  /* 0x000000680000780c */ /* 0x000fc40001f04270 */
[----:B------:R-:W-:Y:S01]  /*122f0*/  F2FP.F16.F32.PACK_AB R9, RZ, R3 ;  /* 0x00000003ff09723e */ /* 0x000fe200000000ff */
[----:B------:R1:W-:Y:S01]  /*12300*/  @P1 STG.E.U16 desc[UR36][R6.64+0xc0], R12 ;  /* 0x0000c00c06001986 */ /* 0x0003e2000c101524 */
[----:B------:R-:W-:-:S03]  /*12310*/  FMUL R3, R221, R2 ;  /* 0x00000002dd037220 */ /* 0x000fc60000400000 */
[----:B------:R-:W-:Y:S01]  /*12320*/  @P4 STG.E.U16 desc[UR36][R6.64+0xc2], R13 ;  /* 0x0000c20d06004986 */ /* 0x000fe2000c101524 */
[----:B------:R-:W-:Y:S02]  /*12330*/  ISETP.GT.AND P4, PT, R0, 0x69, P3 ;  /* 0x000000690000780c */ /* 0x000fe40001f84270 */
[----:B------:R-:W-:Y:S01]  /*12340*/  PRMT R14, R8, 0x7610, R14 ;  /* 0x00007610080e7816 */ /* 0x000fe2000000000e */
[-C--:B------:R-:W-:Y:S01]  /*12350*/  FMUL R8, R222, R2.reuse ;  /* 0x00000002de087220 */ /* 0x080fe20000400000 */
[----:B------:R-:W-:Y:S02]  /*12360*/  F2FP.F16.F32.PACK_AB R3, RZ, R3 ;  /* 0x00000003ff03723e */ /* 0x000fe400000000ff */
[----:B------:R-:W-:Y:S01]  /*12370*/  ISETP.GT.AND P1, PT, R0, 0x68, P2 ;  /* 0x000000680000780c */ /* 0x000fe20001724270 */
[----:B------:R-:W-:Y:S01]  /*12380*/  @P0 STG.E.U16 desc[UR36][R4.64+0xd0], R14 ;  /* 0x0000d00e04000986 */ /* 0x000fe2000c101524 */
[----:B0-----:R-:W-:Y:S01]  /*12390*/  PRMT R11, R3, 0x7610, R11 ;  /* 0x00007610030b7816 */ /* 0x001fe2000000000b */
[----:B------:R-:W-:Y:S01]  /*123a0*/  FMUL R3, R219, R2 ;  /* 0x00000002db037220 */ /* 0x000fe20000400000 */
[----:B------:R-:W-:Y:S01]  /*123b0*/  F2FP.F16.F32.PACK_AB R10, RZ, R8 ;  /* 0x00000008ff0a723e */ /* 0x000fe200000000ff */
[----:B------:R-:W-:Y:S01]  /*123c0*/  FMUL R8, R220, R2 ;  /* 0x00000002dc087220 */ /* 0x000fe20000400000 */
[C---:B------:R-:W-:Y:S01]  /*123d0*/  ISETP.GT.AND P0, PT, R0.reuse, 0x69, P2 ;  /* 0x000000690000780c */ /* 0x040fe20001704270 */
[----:B------:R0:W-:Y:S01]  /*123e0*/  @P4 STG.E.U16 desc[UR36][R4.64+0xd2], R9 ;  /* 0x0000d20904004986 */ /* 0x0001e2000c101524 */
[----:B------:R-:W-:-:S02]  /*123f0*/  ISETP.GT.AND P5, PT, R0, 0x70, P3 ;  /* 0x000000700000780c */ /* 0x000fc40001fa4270 */
[----:B------:R-:W-:-:S04]  /*12400*/  F2FP.F16.F32.PACK_AB R8, RZ, R8 ;  /* 0x00000008ff08723e */ /* 0x000fc800000000ff */
[----:B-1----:R-:W-:Y:S02]  /*12410*/  PRMT R12, R8, 0x7610, R12 ;  /* 0x00007610080c7816 */ /* 0x002fe4000000000c */
[----:B0-----:R-:W-:Y:S01]  /*12420*/  F2FP.F16.F32.PACK_AB R9, RZ, R3 ;  /* 0x00000003ff09723e */ /* 0x001fe200000000ff */
[-C--:B------:R-:W-:Y:S01]  /*12430*/  FMUL R3, R218, R2.reuse ;  /* 0x00000002da037220 */ /* 0x080fe20000400000 */
[----:B------:R-:W-:Y:S01]  /*12440*/  FMUL R8, R217, R2 ;  /* 0x00000002d9087220 */ /* 0x000fe20000400000 */
[----:B------:R0:W-:Y:S03]  /*12450*/  @P1 STG.E.U16 desc[UR36][R6.64+0xd0], R10 ;  /* 0x0000d00a06001986 */ /* 0x0001e6000c101524 */
[----:B------:R-:W-:Y:S01]  /*12460*/  F2FP.F16.F32.PACK_AB R3, RZ, R3 ;  /* 0x00000003ff03723e */ /* 0x000fe200000000ff */
[----:B------:R1:W-:Y:S01]  /*12470*/  @P0 STG.E.U16 desc[UR36][R6.64+0xd2], R11 ;  /* 0x0000d20b06000986 */ /* 0x0003e2000c101524 */
[----:B------:R-:W-:-:S02]  /*12480*/  ISETP.GT.AND P1, PT, R0, 0x70, P2 ;  /* 0x000000700000780c */ /* 0x000fc40001724270 */
[----:B------:R-:W-:Y:S01]  /*12490*/  F2FP.F16.F32.PACK_AB R8, RZ, R8 ;  /* 0x00000008ff08723e */ /* 0x000fe200000000ff */
[----:B------:R2:W-:Y:S01]  /*124a0*/  @P5 STG.E.U16 desc[UR36][R4.64+0xe0], R12 ;  /* 0x0000e00c04005986 */ /* 0x0005e2000c101524 */
[----:B0-----:R-:W-:Y:S01]  /*124b0*/  PRMT R10, R9, 0x7610, R10 ;  /* 0x00007610090a7816 */ /* 0x001fe2000000000a */
[-C--:B------:R-:W-:Y:S01]  /*124c0*/  FMUL R9, R216, R2.reuse ;  /* 0x00000002d8097220 */ /* 0x080fe20000400000 */
[----:B-1----:R-:W-:Y:S01]  /*124d0*/  PRMT R11, R3, 0x7610, R11 ;  /* 0x00007610030b7816 */ /* 0x002fe2000000000b */
[----:B------:R-:W-:-:S03]  /*124e0*/  FMUL R3, R215, R2 ;  /* 0x00000002d7037220 */ /* 0x000fc60000400000 */
[----:B------:R-:W-:Y:S02]  /*124f0*/  F2FP.F16.F32.PACK_AB R9, RZ, R9 ;  /* 0x00000009ff09723e */ /* 0x000fe400000000ff */
[----:B--2---:R-:W-:Y:S02]  /*12500*/  PRMT R12, R8, 0x7610, R12 ;  /* 0x00007610080c7816 */ /* 0x004fe4000000000c */
[----:B------:R-:W-:Y:S01]  /*12510*/  F2FP.F16.F32.PACK_AB R8, RZ, R3 ;  /* 0x00000003ff08723e */ /* 0x000fe200000000ff */
[----:B------:R-:W-:Y:S01]  /*12520*/  FMUL R3, R214, R2 ;  /* 0x00000002d6037220 */ /* 0x000fe20000400000 */
[C---:B------:R-:W-:Y:S02]  /*12530*/  ISETP.GT.AND P4, PT, R0.reuse, 0x71, P2 ;  /* 0x000000710000780c */ /* 0x040fe40001784270 */
[----:B------:R-:W-:Y:S01]  /*12540*/  ISETP.GT.AND P5, PT, R0, 0x78, P3 ;  /* 0x000000780000780c */ /* 0x000fe20001fa4270 */
[----:B------:R0:W-:Y:S01]  /*12550*/  @P6 STG.E.U16 desc[UR36][R4.64+0xe2], R10 ;  /* 0x0000e20a04006986 */ /* 0x0001e2000c101524 */
[----:B------:R-:W-:-:S02]  /*12560*/  PRMT R13, R9, 0x7610, R13 ;  /* 0x00007610090d7816 */ /* 0x000fc4000000000d */
[----:B------:R-:W-:Y:S01]  /*12570*/  F2FP.F16.F32.PACK_AB R9, RZ, R3 ;  /* 0x00000003ff09723e */ /* 0x000fe200000000ff */
[----:B------:R1:W-:Y:S01]  /*12580*/  @P1 STG.E.U16 desc[UR36][R6.64+0xe0], R11 ;  /* 0x0000e00b06001986 */ /* 0x0003e2000c101524 */
[----:B------:R-:W-:Y:S01]  /*12590*/  ISETP.GT.AND P0, PT, R0, 0x79, P3 ;  /* 0x000000790000780c */ /* 0x000fe20001f04270 */
[-C--:B------:R-:W-:Y:S01]  /*125a0*/  FMUL R3, R212, R2.reuse ;  /* 0x00000002d4037220 */ /* 0x080fe20000400000 */
[----:B------:R-:W-:Y:S02]  /*125b0*/  ISETP.GT.AND P1, PT, R0, 0x78, P2 ;  /* 0x000000780000780c */ /* 0x000fe40001724270 */
[----:B------:R-:W-:Y:S01]  /*125c0*/  PRMT R14, R8, 0x7610, R14 ;  /* 0x00007610080e7816 */ /* 0x000fe2000000000e */
[----:B------:R-:W-:Y:S01]  /*125d0*/  FMUL R8, R213, R2 ;  /* 0x00000002d5087220 */ /* 0x000fe20000400000 */
[----:B------:R-:W-:Y:S01]  /*125e0*/  F2FP.F16.F32.PACK_AB R3, RZ, R3 ;  /* 0x00000003ff03723e */ /* 0x000fe200000000ff */
[----:B------:R2:W-:Y:S01]  /*125f0*/  @P4 STG.E.U16 desc[UR36][R6.64+0xe2], R12 ;  /* 0x0000e20c06004986 */ /* 0x0005e2000c101524 */
[----:B------:R-:W-:-:S02]  /*12600*/  ISETP.GT.AND P4, PT, R0, 0x79, P2 ;  /* 0x000000790000780c */ /* 0x000fc40001784270 */
[----:B0-----:R-:W-:Y:S01]  /*12610*/  F2FP.F16.F32.PACK_AB R10, RZ, R8 ;  /* 0x00000008ff0a723e */ /* 0x001fe200000000ff */
[----:B------:R-:W-:Y:S01]  /*12620*/  @P5 STG.E.U16 desc[UR36][R4.64+0xf0], R13 ;  /* 0x0000f00d04005986 */ /* 0x000fe2000c101524 */
[----:B-1----:R-:W-:Y:S01]  /*12630*/  PRMT R11, R3, 0x7610, R11 ;  /* 0x00007610030b7816 */ /* 0x002fe2000000000b */
[-C--:B------:R-:W-:Y:S01]  /*12640*/  FMUL R3, R210, R2.reuse ;  /* 0x00000002d2037220 */ /* 0x080fe20000400000 */
[----:B------:R-:W-:Y:S01]  /*12650*/  FMUL R8, R211, R2 ;  /* 0x00000002d3087220 */ /* 0x000fe20000400000 */
[C---:B------:R-:W-:Y:S01]  /*12660*/  ISETP.GT.AND P5, PT, R0.reuse, 0x80, P3 ;  /* 0x000000800000780c */ /* 0x040fe20001fa4270 */
[----:B------:R-:W-:Y:S01]  /*12670*/  @P0 STG.E.U16 desc[UR36][R4.64+0xf2], R14 ;  /* 0x0000f20e04000986 */ /* 0x000fe2000c101524 */
[----:B------:R-:W-:-:S03]  /*12680*/  ISETP.GT.AND P6, PT, R0, 0x81, P3 ;  /* 0x000000810000780c */ /* 0x000fc60001fc4270 */
[----:B------:R0:W-:Y:S01]  /*12690*/  @P1 STG.E.U16 desc[UR36][R6.64+0xf0], R9 ;  /* 0x0000f00906001986 */ /* 0x0001e2000c101524 */
[----:B------:R-:W-:-:S04]  /*126a0*/  F2FP.F16.F32.PACK_AB R8, RZ, R8 ;  /* 0x00000008ff08723e */ /* 0x000fc800000000ff */
[----:B--2---:R-:W-:Y:S01]  /*126b0*/  PRMT R12, R8, 0x7610, R12 ;  /* 0x00007610080c7816 */ /* 0x004fe2000000000c */
[-C--:B------:R-:W-:Y:S01]  /*126c0*/  FMUL R8, R208, R2.reuse ;  /* 0x00000002d0087220 */ /* 0x080fe20000400000 */
[----:B0-----:R-:W-:Y:S01]  /*126d0*/  F2FP.F16.F32.PACK_AB R9, RZ, R3 ;  /* 0x00000003ff09723e */ /* 0x001fe200000000ff */
[----:B------:R-:W-:Y:S01]  /*126e0*/  FMUL R3, R209, R2 ;  /* 0x00000002d1037220 */ /* 0x000fe20000400000 */
[----:B------:R0:W-:Y:S01]  /*126f0*/  @P4 STG.E.U16 desc[UR36][R6.64+0xf2], R10 ;  /* 0x0000f20a06004986 */ /* 0x0001e2000c101524 */
[----:B------:R-:W-:-:S03]  /*12700*/  ISETP.GT.AND P0, PT, R0, 0x80, P2 ;  /* 0x000000800000780c */ /* 0x000fc60001704270 */
[----:B------:R-:W-:Y:S01]  /*12710*/  F2FP.F16.F32.PACK_AB R3, RZ, R3 ;  /* 0x00000003ff03723e */ /* 0x000fe200000000ff */
[----:B------:R1:W-:Y:S01]  /*12720*/  @P5 STG.E.U16 desc[UR36][R4.64+0x100], R11 ;  /* 0x0001000b04005986 */ /* 0x0003e2000c101524 */
[----:B------:R-:W-:Y:S02]  /*12730*/  ISETP.GT.AND P1, PT, R0, 0x81, P2 ;  /* 0x000000810000780c */ /* 0x000fe40001724270 */
[----:B------:R-:W-:Y:S01]  /*12740*/  F2FP.F16.F32.PACK_AB R8, RZ, R8 ;  /* 0x00000008ff08723e */ /* 0x000fe200000000ff */
[----:B------:R2:W-:Y:S01]  /*12750*/  @P6 STG.E.U16 desc[UR36][R4.64+0x102], R12 ;  /* 0x0001020c04006986 */ /* 0x0005e2000c101524 */
[----:B0-----:R-:W-:Y:S01]  /*12760*/  PRMT R10, R9, 0x7610, R10 ;  /* 0x00007610090a7816 */ /* 0x001fe2000000000a */
[-C--:B------:R-:W-:Y:S01]  /*12770*/  FMUL R9, R207, R2.reuse ;  /* 0x00000002cf097220 */ /* 0x080fe20000400000 */
[----:B-1----:R-:W-:Y:S01]  /*12780*/  PRMT R11, R3, 0x7610, R11 ;  /* 0x00007610030b7816 */ /* 0x002fe2000000000b */
[----:B------:R-:W-:Y:S01]  /*12790*/  FMUL R3, R206, R2 ;  /* 0x00000002ce037220 */ /* 0x000fe20000400000 */
[----:B------:R-:W-:-:S02]  /*127a0*/  ISETP.GT.AND P4, PT, R0, 0x88, P3 ;  /* 0x000000880000780c */ /* 0x000fc40001f84270 */
[----:B--2---:R-:W-:Y:S02]  /*127b0*/  PRMT R12, R8, 0x7610, R12 ;  /* 0x00007610080c7816 */ /* 0x004fe4000000000c */
[----:B------:R-:W-:Y:S01]  /*127c0*/  F2FP.F16.F32.PACK_AB R8, RZ, R3 ;  /* 0x00000003ff08723e */ /* 0x000fe200000000ff */
[-C--:B------:R-:W-:Y:S01]  /*127d0*/  FMUL R3, R205, R2.reuse ;  /* 0x00000002cd037220 */ /* 0x080fe20000400000 */
[----:B------:R-:W-:Y:S02]  /*127e0*/  F2FP.F16.F32.PACK_AB R9, RZ, R9 ;  /* 0x00000009ff09723e */ /* 0x000fe400000000ff */
[C---:B------:R-:W-:Y:S01]  /*127f0*/  ISETP.GT.AND P5, PT, R0.reuse, 0x89, P3 ;  /* 0x000000890000780c */ /* 0x040fe20001fa4270 */
[----:B------:R0:W-:Y:S01]  /*12800*/  @P0 STG.E.U16 desc[UR36][R6.64+0x100], R10 ;  /* 0x0001000a06000986 */ /* 0x0001e2000c101524 */
[----:B------:R-:W-:Y:S02]  /*12810*/  PRMT R13, R9, 0x7610, R13 ;  /* 0x00007610090d7816 */ /* 0x000fe4000000000d */
[----:B------:R-:W-:Y:S01]  /*12820*/  F2FP.F16.F32.PACK_AB R9, RZ, R3 ;  /* 0x00000003ff09723e */ /* 0x000fe200000000ff */
[----:B------:R1:W-:Y:S01]  /*12830*/  @P1 STG.E.U16 desc[UR36][R6.64+0x102], R11 ;  /* 0x0001020b06001986 */ /* 0x0003e2000c101524 */
[C---:B------:R-:W-:Y:S01]  /*12840*/  ISETP.GT.AND P0, PT, R0.reuse, 0x88, P2 ;  /* 0x000000880000780c */ /* 0x040fe20001704270 */
[----:B------:R-:W-:Y:S01]  /*12850*/  FMUL R3, R203, R2 ;  /* 0x00000002cb037220 */ /* 0x000fe20000400000 */
[----:B------:R-:W-:-:S02]  /*12860*/  ISETP.GT.AND P1, PT, R0, 0x89, P2 ;  /* 0x000000890000780c */ /* 0x000fc40001724270 */
[----:B------:R-:W-:Y:S01]  /*12870*/  PRMT R14, R8, 0x7610, R14 ;  /* 0x00007610080e7816 */ /* 0x000fe2000000000e */
[----:B------:R-:W-:Y:S01]  /*12880*/  FMUL R8, R204, R2 ;  /* 0x00000002cc087220 */ /* 0x000fe20000400000 */
[----:B------:R-:W-:Y:S01]  /*12890*/  F2FP.F16.F32.PACK_AB R3, RZ, R3 ;  /* 0x00000003ff03723e */ /* 0x000fe200000000ff */
[----:B------:R2:W-:Y:S01]  /*128a0*/  @P4 STG.E.U16 desc[UR36][R4.64+0x110], R12 ;  /* 0x0001100c04004986 */ /* 0x0005e2000c101524 */
[----:B------:R-:W-:Y:S02]  /*128b0*/  ISETP.GT.AND P4, PT, R0, 0x90, P3 ;  /* 0x000000900000780c */ /* 0x000fe40001f84270 */
        /* <DEDUP_REMOVED lines=9> */
[----:B------:R-:W-:Y:S02]  /*12950*/  F2FP.F16.F32.PACK_AB R8, RZ, R8 ;  /* 0x00000008ff08723e */ /* 0x000fe400000000ff */
[----:B------:R-:W-:Y:S01]  /*12960*/  ISETP.GT.AND P1, PT, R0, 0x91, P2 ;  /* 0x000000910000780c */ /* 0x000fe20001724270 */
[----:B------:R1:W-:Y:S01]  /*12970*/  @P4 STG.E.U16 desc[UR36][R4.64+0x120], R10 ;  /* 0x0001200a04004986 */ /* 0x0003e2000c101524 */
[----:B--2---:R-:W-:Y:S01]  /*12980*/  PRMT R12, R8, 0x7610, R12 ;  /* 0x00007610080c7816 */ /* 0x004fe2000000000c */
[-C--:B------:R-:W-:Y:S01]  /*12990*/  FMUL R8, R199, R2.reuse ;  /* 0x00000002c7087220 */ /* 0x080fe20000400000 */
[----:B0-----:R-:W-:Y:S01]  /*129a0*/  F2FP.F16.F32.PACK_AB R9, RZ, R3 ;  /* 0x00000003ff09723e */ /* 0x001fe200000000ff */
[----:B------:R-:W-:Y:S01]  /*129b0*/  FMUL R3, R200, R2 ;  /* 0x00000002c8037220 */ /* 0x000fe20000400000 */
[----:B------:R-:W-:Y:S01]  /*129c0*/  ISETP.GT.AND P4, PT, R0, 0x98, P3 ;  /* 0x000000980000780c */ /* 0x000fe20001f84270 */
[----:B------:R0:W-:Y:S03]  /*129d0*/  @P5 STG.E.U16 desc[UR36][R4.64+0x122], R11 ;  /* 0x0001220b04005986 */ /* 0x0001e6000c101524 */
[----:B------:R-:W-:-:S02]  /*129e0*/  F2FP.F16.F32.PACK_AB R3, RZ, R3 ;  /* 0x00000003ff03723e */ /* 0x000fc400000000ff */
[----:B-1----:R-:W-:Y:S01]  /*129f0*/  PRMT R10, R9, 0x7610, R10 ;  /* 0x00007610090a7816 */ /* 0x002fe2000000000a */
[----:B------:R-:W-:Y:S01]  /*12a00*/  FMUL R9, R198, R2 ;  /* 0x00000002c6097220 */ /* 0x000fe20000400000 */
[----:B------:R-:W-:Y:S01]  /*12a10*/  F2FP.F16.F32.PACK_AB R8, RZ, R8 ;  /* 0x00000008ff08723e */ /* 0x000fe200000000ff */
[----:B------:R1:W-:Y:S01]  /*12a20*/  @P0 STG.E.U16 desc[UR36][R6.64+0x120], R12 ;  /* 0x0001200c06000986 */ /* 0x0003e2000c101524 */
[----:B0-----:R-:W-:Y:S01]  /*12a30*/  PRMT R11, R3, 0x7610, R11 ;  /* 0x00007610030b7816 */ /* 0x001fe2000000000b */
[----:B------:R-:W-:Y:S01]  /*12a40*/  FMUL R3, R197, R2 ;  /* 0x00000002c5037220 */ /* 0x000fe20000400000 */
[C---:B------:R-:W-:Y:S01]  /*12a50*/  ISETP.GT.AND P5, PT, R0.reuse, 0x99, P3 ;  /* 0x000000990000780c */ /* 0x040fe20001fa4270 */
[----:B------:R0:W-:Y:S01]  /*12a60*/  @P1 STG.E.U16 desc[UR36][R6.64+0x122], R10 ;  /* 0x0001220a06001986 */ /* 0x0001e2000c101524 */
[----:B------:R-:W-:Y:S02]  /*12a70*/  ISETP.GT.AND P1, PT, R0, 0x98, P2 ;  /* 0x000000980000780c */ /* 0x000fe40001724270 */
[----:B------:R-:W-:-:S02]  /*12a80*/  F2FP.F16.F32.PACK_AB R9, RZ, R9 ;  /* 0x00000009ff09723e */ /* 0x000fc400000000ff */
[----:B-1----:R-:W-:Y:S02]  /*12a90*/  PRMT R12, R8, 0x7610, R12 ;  /* 0x00007610080c7816 */ /* 0x002fe4000000000c */
[----:B------:R-:W-:Y:S01]  /*12aa0*/  F2FP.F16.F32.PACK_AB R8, RZ, R3 ;  /* 0x00000003ff08723e */ /* 0x000fe200000000ff */
[-C--:B------:R-:W-:Y:S01]  /*12ab0*/  FMUL R3, R196, R2.reuse ;  /* 0x00000002c4037220 */ /* 0x080fe20000400000 */
[C---:B------:R-:W-:Y:S01]  /*12ac0*/  ISETP.GT.AND P0, PT, R0.reuse, 0x99, P2 ;  /* 0x000000990000780c */ /* 0x040fe20001704270 */
[----:B------:R1:W-:Y:S01]  /*12ad0*/  @P4 STG.E.U16 desc[UR36][R4.64+0x130], R11 ;  /* 0x0001300b04004986 */ /* 0x0003e2000c101524 */
[----:B------:R-:W-:Y:S02]  /*12ae0*/  ISETP.GT.AND P4, PT, R0, 0xa0, P3 ;  /* 0x000000a00000780c */ /* 0x000fe40001f84270 */
[----:B------:R-:W-:Y:S02]  /*12af0*/  PRMT R13, R9, 0x7610, R13 ;  /* 0x00007610090d7816 */ /* 0x000fe4000000000d */
        /* <DEDUP_REMOVED lines=68> */
[----:B------:R-:W-:Y:S02]  /*12f40*/  ISETP.GT.AND P1, PT, R0, 0xb8, P2 ;  /* 0x000000b80000780c */ /* 0x000fe40001724270 */
[----:B------:R-:W-:Y:S02]  /*12f50*/  F2FP.F16.F32.PACK_AB R8, RZ, R8 ;  /* 0x00000008ff08723e */ /* 0x000fe400000000ff */
[----:B0-----:R-:W-:Y:S01]  /*12f60*/  PRMT R10, R9, 0x7610, R10 ;  /* 0x00007610090a7816 */ /* 0x001fe2000000000a */
[-C--:B------:R-:W-:Y:S01]  /*12f70*/  FMUL R9, R180, R2.reuse ;  /* 0x00000002b4097220 */ /* 0x080fe20000400000 */
[----:B-1----:R-:W-:Y:S01]  /*12f80*/  PRMT R11, R3, 0x7610, R11 ;  /* 0x00007610030b7816 */ /* 0x002fe2000000000b */
[----:B------:R-:W-:Y:S01]  /*12f90*/  FMUL R3, R179, R2 ;  /* 0x00000002b3037220 */ /* 0x000fe20000400000 */
[----:B------:R0:W-:Y:S02]  /*12fa0*/  @P5 STG.E.U16 desc[UR36][R4.64+0x170], R12 ;  /* 0x0001700c04005986 */ /* 0x0001e4000c101524 */
[----:B------:R-:W-:-:S02]  /*12fb0*/  F2FP.F16.F32.PACK_AB R9, RZ, R9 ;  /* 0x00000009ff09723e */ /* 0x000fc400000000ff */
[C---:B------:R-:W-:Y:S02]  /*12fc0*/  ISETP.GT.AND P4, PT, R0.reuse, 0xb9, P2 ;  /* 0x000000b90000780c */ /* 0x040fe40001784270 */
[----:B------:R-:W-:Y:S02]  /*12fd0*/  ISETP.GT.AND P5, PT, R0, 0xc0, P3 ;  /* 0x000000c00000780c */ /* 0x000fe40001fa4270 */
[----:B0-----:R-:W-:Y:S02]  /*12fe0*/  PRMT R12, R8, 0x7610, R12 ;  /* 0x00007610080c7816 */ /* 0x001fe4000000000c */
[----:B------:R-:W-:Y:S01]  /*12ff0*/  F2FP.F16.F32.PACK_AB R8, RZ, R3 ;  /* 0x00000003ff08723e */ /* 0x000fe200000000ff */
[----:B------:R-:W-:Y:S01]  /*13000*/  FMUL R3, R178, R2 ;  /* 0x00000002b2037220 */ /* 0x000fe20000400000 */
[----:B------:R-:W-:Y:S01]  /*13010*/  PRMT R13, R9, 0x7610, R13 ;  /* 0x00007610090d7816 */ /* 0x000fe2000000000d */
[----:B------:R0:W-:Y:S01]  /*13020*/  @P6 STG.E.U16 desc[UR36][R4.64+0x172], R10 ;  /* 0x0001720a04006986 */ /* 0x0001e2000c101524 */
[----:B------:R-:W-:-:S02]  /*13030*/  ISETP.GT.AND P0, PT, R0, 0xc1, P3 ;  /* 0x000000c10000780c */ /* 0x000fc40001f04270 */
[----:B------:R-:W-:Y:S01]  /*13040*/  F2FP.F16.F32.PACK_AB R9, RZ, R3 ;  /* 0x00000003ff09723e */ /* 0x000fe200000000ff */
[----:B------:R1:W-:Y:S01]  /*13050*/  @P1 STG.E.U16 desc[UR36][R6.64+0x170], R11 ;  /* 0x0001700b06001986 */ /* 0x0003e2000c101524 */
[-C--:B------:R-:W-:Y:S01]  /*13060*/  FMUL R3, R176, R2.reuse ;  /* 0x00000002b0037220 */ /* 0x080fe20000400000 */
[----:B------:R-:W-:Y:S02]  /*13070*/  ISETP.GT.AND P1, PT, R0, 0xc0, P2 ;  /* 0x000000c00000780c */ /* 0x000fe40001724270 */
        /* <DEDUP_REMOVED lines=40> */
[C---:B------:R-:W-:Y:S01]  /*13300*/  ISETP.GT.AND P0, PT, R0.reuse, 0xd0, P2 ;  /* 0x000000d00000780c */ /* 0x040fe20001704270 */
        /* <DEDUP_REMOVED lines=11> */
[----:B------:R-:W-:Y:S01]  /*133c0*/  ISETP.GT.AND P5, PT, R0, 0xd9, P3 ;  /* 0x000000d90000780c */ /* 0x000fe20001fa4270 */
[----:B------:R-:W-:Y:S01]  /*133d0*/  FMUL R8, R166, R2 ;  /* 0x00000002a6087220 */ /* 0x000fe20000400000 */
[----:B------:R-:W-:Y:S01]  /*133e0*/  @P0 STG.E.U16 desc[UR36][R6.64+0x1a0], R14 ;  /* 0x0001a00e06000986 */ /* 0x000fe2000c101524 */
[----:B------:R-:W-:-:S03]  /*133f0*/  ISETP.GT.AND P0, PT, R0, 0xd8, P2 ;  /* 0x000000d80000780c */ /* 0x000fc60001704270 */
[----:B------:R0:W-:Y:S01]  /*13400*/  @P1 STG.E.U16 desc[UR36][R6.64+0x1a2], R9 ;  /* 0x0001a20906001986 */ /* 0x0001e2000c101524 */
[----:B------:R-:W-:Y:S02]  /*13410*/  F2FP.F16.F32.PACK_AB R8, RZ, R8 ;  /* 0x00000008ff08723e */ /* 0x000fe400000000ff */
[----:B------:R-:W-:Y:S02]  /*13420*/  ISETP.GT.AND P1, PT, R0, 0xd9, P2 ;  /* 0x000000d90000780c */ /* 0x000fe40001724270 */
        /* <DEDUP_REMOVED lines=16> */
[----:B------:R1:W-:Y:S01]  /*13530*/  @P1 STG.E.U16 desc[UR36][R6.64+0x1b2], R10 ;  /* 0x0001b20a06001986 */ /* 0x0003e2000c101524 */
[----:B------:R-:W-:Y:S02]  /*13540*/  ISETP.GT.AND P1, PT, R0, 0xe0, P2 ;  /* 0x000000e00000780c */ /* 0x000fe40001724270 */
[----:B0-----:R-:W-:Y:S02]  /*13550*/  PRMT R12, R8, 0x7610, R12 ;  /* 0x00007610080c7816 */ /* 0x001fe4000000000c */
[----:B------:R-:W-:Y:S01]  /*13560*/  F2FP.F16.F32.PACK_AB R8, RZ, R3 ;  /* 0x00000003ff08723e */ /* 0x000fe200000000ff */
[-C--:B------:R-:W-:Y:S01]  /*13570*/  FMUL R3, R160, R2.reuse ;  /* 0x00000002a0037220 */ /* 0x080fe20000400000 */
[----:B------:R-:W-:Y:S01]  /*13580*/  ISETP.GT.AND P0, PT, R0, 0xe1, P2 ;  /* 0x000000e10000780c */ /* 0x000fe20001704270 */
[----:B------:R0:W-:Y:S01]  /*13590*/  @P4 STG.E.U16 desc[UR36][R4.64+0x1c0], R11 ;  /* 0x0001c00b04004986 */ /* 0x0001e2000c101524 */
[----:B-1----:R-:W-:Y:S02]  /*135a0*/  PRMT R10, R9, 0x7610, R10 ;  /* 0x00007610090a7816 */ /* 0x002fe4000000000a */
[----:B------:R-:W-:Y:S01]  /*135b0*/  PRMT R13, R8, 0x7610, R13 ;  /* 0x00007610080d7816 */ /* 0x000fe2000000000d */
[----:B------:R-:W-:Y:S01]  /*135c0*/  @P5 STG.E.U16 desc[UR36][R4.64+0x1c2], R12 ;  /* 0x0001c20c04005986 */ /* 0x000fe2000c101524 */
[----:B------:R-:W-:Y:S01]  /*135d0*/  FMUL R8, R159, R2 ;  /* 0x000000029f087220 */ /* 0x000fe20000400000 */
[----:B------:R-:W-:-:S02]  /*135e0*/  ISETP.GT.AND P4, PT, R0, 0xe8, P3 ;  /* 0x000000e80000780c */ /* 0x000fc40001f84270 */
[----:B------:R-:W-:Y:S01]  /*135f0*/  F2FP.F16.F32.PACK_AB R9, RZ, R3 ;  /* 0x00000003ff09723e */ /* 0x000fe200000000ff */
[----:B------:R-:W-:Y:S01]  /*13600*/  FMUL R3, R158, R2 ;  /* 0x000000029e037220 */ /* 0x000fe20000400000 */
[C---:B------:R-:W-:Y:S02]  /*13610*/  ISETP.GT.AND P5, PT, R0.reuse, 0xe9, P3 ;  /* 0x000000e90000780c */ /* 0x040fe40001fa4270 */
[----:B------:R-:W-:Y:S02]  /*13620*/  ISETP.GT.AND P6, PT, R0, 0xe8, P2 ;  /* 0x000000e80000780c */ /* 0x000fe400017c4270 */
[----:B------:R-:W-:Y:S01]  /*13630*/  F2FP.F16.F32.PACK_AB R8, RZ, R8 ;  /* 0x00000008ff08723e */ /* 0x000fe200000000ff */
[----:B------:R1:W-:Y:S01]  /*13640*/  @P1 STG.E.U16 desc[UR36][R6.64+0x1c0], R10 ;  /* 0x0001c00a06001986 */ /* 0x0003e2000c101524 */
[----:B------:R-:W-:Y:S02]  /*13650*/  F2FP.F16.F32.PACK_AB R3, RZ, R3 ;  /* 0x00000003ff03723e */ /* 0x000fe400000000ff */
[----:B0-----:R-:W-:-:S02]  /*13660*/  PRMT R11, R8, 0x7610, R11 ;  /* 0x00007610080b7816 */ /* 0x001fc4000000000b */
[----:B------:R-:W-:Y:S01]  /*13670*/  PRMT R18, R3, 0x7610, R18 ;  /* 0x0000761003127816 */ /* 0x000fe20000000012 */
[----:B------:R0:W-:Y:S01]  /*13680*/  @P0 STG.E.U16 desc[UR36][R6.64+0x1c2], R13 ;  /* 0x0001c20d06000986 */ /* 0x0001e2000c101524 */
[----:B-1----:R-:W-:Y:S01]  /*13690*/  PRMT R10, R9, 0x7610, R10 ;  /* 0x00007610090a7816 */ /* 0x002fe2000000000a */
[----:B------:R-:W-:-:S04]  /*136a0*/  FMUL R3, R157, R2 ;  /* 0x000000029d037220 */ /* 0x000fc80000400000 */
[----:B------:R-:W-:Y:S01]  /*136b0*/  @P4 STG.E.U16 desc[UR36][R4.64+0x1d0], R10 ;  /* 0x0001d00a04004986 */ /* 0x000fe2000c101524 */
[----:B------:R-:W-:-:S03]  /*136c0*/  ISETP.GT.AND P4, PT, R0, 0xe9, P2 ;  /* 0x000000e90000780c */ /* 0x000fc60001784270 */
[----:B------:R1:W-:Y:S01]  /*136d0*/  @P5 STG.E.U16 desc[UR36][R4.64+0x1d2], R11 ;  /* 0x0001d20b04005986 */ /* 0x0003e2000c101524 */
[----:B------:R-:W-:-:S03]  /*136e0*/  ISETP.GT.AND P5, PT, R0, 0xf0, P3 ;  /* 0x000000f00000780c */ /* 0x000fc60001fa4270 */
[----:B------:R-:W-:Y:S01]  /*136f0*/  @P6 STG.E.U16 desc[UR36][R6.64+0x1d0], R18 ;  /* 0x0001d01206006986 */ /* 0x000fe2000c101524 */
[----:B------:R-:W-:Y:S01]  /*13700*/  ISETP.GT.AND P6, PT, R0, 0xf1, P3 ;  /* 0x000000f10000780c */ /* 0x000fe20001fc4270 */
[-C--:B------:R-:W-:Y:S01]  /*13710*/  FMUL R8, R156, R2.reuse ;  /* 0x000000029c087220 */ /* 0x080fe20000400000 */
[----:B------:R-:W-:Y:S01]  /*13720*/  FMUL R9, R155, R2 ;  /* 0x000000029b097220 */ /* 0x000fe20000400000 */
[----:B0-----:R-:W-:-:S03]  /*13730*/  F2FP.F16.F32.PACK_AB R13, RZ, R3 ;  /* 0x00000003ff0d723e */ /* 0x001fc600000000ff */
[----:B------:R-:W-:Y:S02]  /*13740*/  F2FP.F16.F32.PACK_AB R14, RZ, R8 ;  /* 0x00000008ff0e723e */ /* 0x000fe400000000ff */
[----:B------:R-:W-:Y:S01]  /*13750*/  F2FP.F16.F32.PACK_AB R15, RZ, R9 ;  /* 0x00000009ff0f723e */ /* 0x000fe200000000ff */
[----:B------:R-:W-:Y:S01]  /*13760*/  @P4 STG.E.U16 desc[UR36][R6.64+0x1d2], R13 ;  /* 0x0001d20d06004986 */ /* 0x000fe2000c101524 */
[----:B------:R-:W-:-:S03]  /*13770*/  ISETP.GT.AND P4, PT, R0, 0xf1, P2 ;  /* 0x000000f10000780c */ /* 0x000fc60001784270 */
[----:B------:R-:W-:Y:S04]  /*13780*/  @P5 STG.E.U16 desc[UR36][R4.64+0x1e0], R14 ;  /* 0x0001e00e04005986 */ /* 0x000fe8000c101524 */
[----:B------:R-:W-:Y:S01]  /*13790*/  @P6 STG.E.U16 desc[UR36][R4.64+0x1e2], R15 ;  /* 0x0001e20f04006986 */ /* 0x000fe2000c101524 */
[----:B------:R-:W-:Y:S01]  /*137a0*/  ISETP.GT.AND P6, PT, R0, 0xf0, P2 ;  /* 0x000000f00000780c */ /* 0x000fe200017c4270 */
[-C--:B-1----:R-:W-:Y:S01]  /*137b0*/  FMUL R11, R154, R2.reuse ;  /* 0x000000029a0b7220 */ /* 0x082fe20000400000 */
[----:B------:R-:W-:-:S04]  /*137c0*/  FMUL R12, R23, R2 ;  /* 0x00000002170c7220 */ /* 0x000fc80000400000 */
[----:B------:R-:W-:Y:S02]  /*137d0*/  F2FP.F16.F32.PACK_AB R11, RZ, R11 ;  /* 0x0000000bff0b723e */ /* 0x000fe400000000ff */
[----:B------:R-:W-:Y:S02]  /*137e0*/  F2FP.F16.F32.PACK_AB R12, RZ, R12 ;  /* 0x0000000cff0c723e */ /* 0x000fe400000000ff */
[C---:B------:R-:W-:Y:S02]  /*137f0*/  ISETP.GT.AND P5, PT, R0.reuse, 0xf8, P3 ;  /* 0x000000f80000780c */ /* 0x040fe40001fa4270 */
[----:B------:R-:W-:Y:S01]  /*13800*/  ISETP.GT.AND P3, PT, R0, 0xf9, P3 ;  /* 0x000000f90000780c */ /* 0x000fe20001f64270 */
[----:B------:R-:W-:Y:S01]  /*13810*/  @P6 STG.E.U16 desc[UR36][R6.64+0x1e0], R11 ;  /* 0x0001e00b06006986 */ /* 0x000fe2000c101524 */
[----:B------:R-:W-:-:S03]  /*13820*/  FMUL R10, R22, R2 ;  /* 0x00000002160a7220 */ /* 0x000fc60000400000 */
[----:B------:R0:W-:Y:S01]  /*13830*/  @P4 STG.E.U16 desc[UR36][R6.64+0x1e2], R12 ;  /* 0x0001e20c06004986 */ /* 0x0001e2000c101524 */
[----:B------:R-:W-:Y:S01]  /*13840*/  ISETP.GT.AND P4, PT, R0, 0xf8, P2 ;  /* 0x000000f80000780c */ /* 0x000fe20001784270 */
[-C--:B------:R-:W-:Y:S01]  /*13850*/  FMUL R9, R21, R2.reuse ;  /* 0x0000000215097220 */ /* 0x080fe20000400000 */
[-C--:B------:R-:W-:Y:S01]  /*13860*/  FMUL R8, R19, R2.reuse ;  /* 0x0000000213087220 */ /* 0x080fe20000400000 */
[----:B------:R-:W-:Y:S01]  /*13870*/  FMUL R3, R20, R2 ;  /* 0x0000000214037220 */ /* 0x000fe20000400000 */
[----:B------:R-:W-:Y:S02]  /*13880*/  F2FP.F16.F32.PACK_AB R10, RZ, R10 ;  /* 0x0000000aff0a723e */ /* 0x000fe400000000ff */
[----:B------:R-:W-:Y:S02]  /*13890*/  ISETP.GT.AND P2, PT, R0, 0xf9, P2 ;  /* 0x000000f90000780c */ /* 0x000fe40001744270 */
[----:B------:R-:W-:Y:S02]  /*138a0*/  F2FP.F16.F32.PACK_AB R9, RZ, R9 ;  /* 0x00000009ff09723e */ /* 0x000fe400000000ff */
[----:B------:R-:W-:-:S02]  /*138b0*/  F2FP.F16.F32.PACK_AB R8, RZ, R8 ;  /* 0x00000008ff08723e */ /* 0x000fc400000000ff */
[----:B------:R-:W-:Y:S01]  /*138c0*/  F2FP.F16.F32.PACK_AB R3, RZ, R3 ;  /* 0x00000003ff03723e */ /* 0x000fe200000000ff */
[----:B------:R-:W-:Y:S01]  /*138d0*/  @P5 STG.E.U16 desc[UR36][R4.64+0x1f0], R10 ;  /* 0x0001f00a04005986 */ /* 0x000fe2000c101524 */
[----:B0-----:R-:W-:Y:S01]  /*138e0*/  PRMT R12, R8, 0x7610, R12 ;  /* 0x00007610080c7816 */ /* 0x001fe2000000000c */
[----:B------:R-:W-:Y:S01]  /*138f0*/  @P4 IMAD.MOV.U32 R8, RZ, RZ, R6 ;  /* 0x000000ffff084224 */ /* 0x000fe200078e0006 */
[----:B------:R-:W-:Y:S01]  /*13900*/  PRMT R11, R3, 0x7610, R11 ;  /* 0x00007610030b7816 */ /* 0x000fe2000000000b */
[----:B------:R0:W-:Y:S01]  /*13910*/  @P3 STG.E.U16 desc[UR36][R4.64+0x1f2], R9 ;  /* 0x0001f20904003986 */ /* 0x0001e2000c101524 */
[----:B------:R-:W-:Y:S01]  /*13920*/  USHF.L.U32 UR12, UR8, 0x8, URZ ;  /* 0x00000008080c7899 */ /* 0x000fe2000800063f */
[----:B------:R-:W-:Y:S01]  /*13930*/  ISETP.GT.AND P1, PT, R153, 0x80, PT ;  /* 0x000000809900780c */ /* 0x000fe20003f24270 */
[----:B------:R-:W-:Y:S01]  /*13940*/  USHF.L.U64.HI UR11, UR8, 0x8, UR9 ;  /* 0x00000008080b7899 */ /* 0x000fe20008010209 */
[----:B0-----:R-:W-:-:S03]  /*13950*/  @P4 MOV R9, R7 ;  /* 0x0000000700094202 */ /* 0x001fc60000000f00 */
[----:B------:R-:W-:Y:S02]  /*13960*/  IMAD.U32 R3, RZ, RZ, UR12 ;  /* 0x0000000cff037e24 */ /* 0x000fe4000f8e00ff */
[----:B------:R0:W-:Y:S01]  /*13970*/  @P4 STG.E.U16 desc[UR36][R8.64+0x1f0], R11 ;  /* 0x0001f00b08004986 */ /* 0x0001e2000c101524 */
[C---:B------:R-:W-:Y:S02]  /*13980*/  ISETP.GT.AND P3, PT, R0.reuse, RZ, P1 ;  /* 0x000000ff0000720c */ /* 0x040fe40000f64270 */
[----:B------:R-:W-:Y:S01]  /*13990*/  ISETP.GT.AND P4, PT, R0, 0x1, P1 ;  /* 0x000000010000780c */ /* 0x000fe20000f84270 */
[-C--:B------:R-:W-:Y:S01]  /*139a0*/  FMUL R24, R24, R2.reuse ;  /* 0x0000000218187220 */ /* 0x080fe20000400000 */
[----:B------:R-:W-:Y:S01]  /*139b0*/  FMUL R25, R25, R2 ;  /* 0x0000000219197220 */ /* 0x000fe20000400000 */
[----:B0-----:R-:W-:Y:S02]  /*139c0*/  @P2 IMAD.MOV.U32 R8, RZ, RZ, R6 ;  /* 0x000000ffff082224 */ /* 0x001fe400078e0006 */
[----:B------:R-:W-:-:S02]  /*139d0*/  @P2 IMAD.MOV.U32 R9, RZ, RZ, R7 ;  /* 0x000000ffff092224 */ /* 0x000fc400078e0007 */
[----:B------:R-:W-:-:S03]  /*139e0*/  IMAD.U32 R7, RZ, RZ, UR11 ;  /* 0x0000000bff077e24 */ /* 0x000fc6000f8e00ff */
[----:B------:R0:W-:Y:S01]  /*139f0*/  @P2 STG.E.U16 desc[UR36][R8.64+0x1f2], R12 ;  /* 0x0001f20c08002986 */ /* 0x0001e2000c101524 */
[C---:B------:R-:W-:Y:S02]  /*13a00*/  IADD3 R6, P2, P6, R4.reuse, UR5, R3 ;  /* 0x0000000504067c10 */ /* 0x040fe4000fe5e003 */
[----:B------:R-:W-:Y:S02]  /*13a10*/  IADD3 R4, P5, R4, UR12, RZ ;  /* 0x0000000c04047c10 */ /* 0x000fe4000ffbe0ff */
[----:B------:R-:W-:Y:S02]  /*13a20*/  IADD3.X R7, R5, UR4, R7, P2, P6 ;  /* 0x0000000405077c10 */ /* 0x000fe400097ec407 */
[----:B------:R-:W-:Y:S02]  /*13a30*/  ISETP.GT.AND P0, PT, R153, 0x88, PT ;  /* 0x000000889900780c */ /* 0x000fe40003f04270 */
[----:B------:R-:W-:Y:S02]  /*13a40*/  F2FP.F16.F32.PACK_AB R24, RZ, R24 ;  /* 0x00000018ff18723e */ /* 0x000fe400000000ff */
[----:B------:R-:W-:-:S02]  /*13a50*/  IADD3.X R5, R5, UR11, RZ, P5, !PT ;  /* 0x0000000b05057c10 */ /* 0x000fc4000affe4ff */
[----:B------:R-:W-:Y:S02]  /*13a60*/  F2FP.F16.F32.PACK_AB R25, RZ, R25 ;  /* 0x00000019ff19723e */ /* 0x000fe400000000ff */
[C---:B------:R-:W-:Y:S01]  /*13a70*/  ISETP.GT.AND P2, PT, R0.reuse, RZ, P0 ;  /* 0x000000ff0000720c */ /* 0x040fe20000744270 */
[----:B------:R-:W-:Y:S01]  /*13a80*/  @P3 STG.E.U16 desc[UR36][R4.64], R24 ;  /* 0x0000001804003986 */ /* 0x000fe2000c101524 */
[----:B------:R-:W-:Y:S01]  /*13a90*/  ISETP.GT.AND P3, PT, R0, 0x1, P0 ;  /* 0x000000010000780c */ /* 0x000fe20000764270 */
[-C--:B------:R-:W-:Y:S02]  /*13aa0*/  FMUL R26, R26, R2.reuse ;  /* 0x000000021a1a7220 */ /* 0x080fe40000400000 */
[----:B------:R-:W-:Y:S01]  /*13ab0*/  @P4 STG.E.U16 desc[UR36][R4.64+0x2], R25 ;  /* 0x0000021904004986 */ /* 0x000fe2000c101524 */
[----:B------:R-:W-:Y:S01]  /*13ac0*/  ISETP.GT.AND P4, PT, R0, 0x8, P1 ;  /* 0x000000080000780c */ /* 0x000fe20000f84270 */
[-C--:B------:R-:W-:Y:S01]  /*13ad0*/  FMUL R27, R27, R2.reuse ;  /* 0x000000021b1b7220 */ /* 0x080fe20000400000 */
[----:B0-----:R-:W-:Y:S01]  /*13ae0*/  IADD3 R8, P5, R4, UR5, RZ ;  /* 0x0000000504087c10 */ /* 0x001fe2000ffbe0ff */
[----:B------:R-:W-:Y:S01]  /*13af0*/  FMUL R28, R28, R2 ;  /* 0x000000021c1c7220 */ /* 0x000fe20000400000 */
[----:B------:R-:W-:-:S02]  /*13b00*/  F2FP.F16.F32.PACK_AB R26, RZ, R26 ;  /* 0x0000001aff1a723e */ /* 0x000fc400000000ff */
[----:B------:R-:W-:Y:S02]  /*13b10*/  IADD3.X R9, R5, UR4, RZ, P5, !PT ;  /* 0x0000000405097c10 */ /* 0x000fe4000affe4ff */
[----:B------:R-:W-:Y:S02]  /*13b20*/  F2FP.F16.F32.PACK_AB R27, RZ, R27 ;  /* 0x0000001bff1b723e */ /* 0x000fe400000000ff */
[----:B------:R-:W-:Y:S01]  /*13b30*/  F2FP.F16.F32.PACK_AB R28, RZ, R28 ;  /* 0x0000001cff1c723e */ /* 0x000fe200000000ff */
[----:B------:R-:W-:Y:S01]  /*13b40*/  @P2 STG.E.U16 desc[UR36][R8.64], R26 ;  /* 0x0000001a08002986 */ /* 0x000fe2000c101524 */
[C---:B------:R-:W-:Y:S02]  /*13b50*/  ISETP.GT.AND P5, PT, R0.reuse, 0x9, P1 ;  /* 0x000000090000780c */ /* 0x040fe40000fa4270 */
[C---:B------:R-:W-:Y:S01]  /*13b60*/  ISETP.GT.AND P2, PT, R0.reuse, 0x8, P0 ;  /* 0x000000080000780c */ /* 0x040fe20000744270 */
[----:B------:R-:W-:Y:S01]  /*13b70*/  @P3 STG.E.U16 desc[UR36][R8.64+0x2], R27 ;  /* 0x0000021b08003986 */ /* 0x000fe2000c101524 */
[-C--:B------:R-:W-:Y:S01]  /*13b80*/  FMUL R29, R29, R2.reuse ;  /* 0x000000021d1d7220 */ /* 0x080fe20000400000 */
[----:B------:R-:W-:Y:S01]  /*13b90*/  ISETP.GT.AND P3, PT, R0, 0x9, P0 ;  /* 0x000000090000780c */ /* 0x000fe20000764270 */
[-C--:B------:R-:W-:Y:S01]  /*13ba0*/  FMUL R30, R30, R2.reuse ;  /* 0x000000021e1e7220 */ /* 0x080fe20000400000 */
[----:B------:R-:W-:Y:S01]  /*13bb0*/  @P4 STG.E.U16 desc[UR36][R4.64+0x10], R28 ;  /* 0x0000101c04004986 */ /* 0x000fe2000c101524 */
[----:B------:R-:W-:Y:S01]  /*13bc0*/  ISETP.GT.AND P4, PT, R0, 0x10, P1 ;  /* 0x000000100000780c */ /* 0x000fe20000f84270 */
[-C--:B------:R-:W-:Y:S01]  /*13bd0*/  FMUL R31, R31, R2.reuse ;  /* 0x000000021f1f7220 */ /* 0x080fe20000400000 */
[----:B------:R-:W-:Y:S01]  /*13be0*/  IADD3 R10, P6, R4, UR5, RZ ;  /* 0x00000005040a7c10 */ /* 0x000fe2000ffde0ff */
[----:B------:R-:W-:Y:S01]  /*13bf0*/  FMUL R32, R32, R2 ;  /* 0x0000000220207220 */ /* 0x000fe20000400000 */
[----:B------:R-:W-:-:S02]  /*13c00*/  F2FP.F16.F32.PACK_AB R29, RZ, R29 ;  /* 0x0000001dff1d723e */ /* 0x000fc400000000ff */
[----:B------:R-:W-:Y:S02]  /*13c10*/  F2FP.F16.F32.PACK_AB R30, RZ, R30 ;  /* 0x0000001eff1e723e */ /* 0x000fe400000000ff */
[----:B------:R-:W-:Y:S02]  /*13c20*/  IADD3.X R11, R5, UR4, RZ, P6, !PT ;  /* 0x00000004050b7c10 */ /* 0x000fe4000b7fe4ff */
[----:B------:R-:W-:Y:S01]  /*13c30*/  F2FP.F16.F32.PACK_AB R31, RZ, R31 ;  /* 0x0000001fff1f723e */ /* 0x000fe200000000ff */
[----:B------:R-:W-:Y:S01]  /*13c40*/  @P5 STG.E.U16 desc[UR36][R4.64+0x12], R29 ;  /* 0x0000121d04005986 */ /* 0x000fe2000c101524 */
[----:B------:R-:W-:Y:S02]  /*13c50*/  F2FP.F16.F32.PACK_AB R32, RZ, R32 ;  /* 0x00000020ff20723e */ /* 0x000fe400000000ff */
[C---:B------:R-:W-:Y:S01]  /*13c60*/  ISETP.GT.AND P5, PT, R0.reuse, 0x11, P1 ;  /* 0x000000110000780c */ /* 0x040fe20000fa4270 */
[----:B------:R-:W-:Y:S01]  /*13c70*/  @P2 STG.E.U16 desc[UR36][R10.64+0x10], R30 ;  /* 0x0000101e0a002986 */ /* 0x000fe2000c101524 */
[----:B------:R-:W-:Y:S01]  /*13c80*/  ISETP.GT.AND P2, PT, R0, 0x10, P0 ;  /* 0x000000100000780c */ /* 0x000fe20000744270 */
[----:B------:R-:W-:-:S02]  /*13c90*/  FMUL R33, R33, R2 ;  /* 0x0000000221217220 */ /* 0x000fc40000400000 */
[----:B------:R-:W-:Y:S01]  /*13ca0*/  @P3 STG.E.U16 desc[UR36][R6.64+0x12], R31 ;  /* 0x0000121f06003986 */ /* 0x000fe2000c101524 */
[----:B------:R-:W-:Y:S01]  /*13cb0*/  ISETP.GT.AND P3, PT, R0, 0x11, P0 ;  /* 0x000000110000780c */ /* 0x000fe20000764270 */
[-C--:B------:R-:W-:Y:S02]  /*13cc0*/  FMUL R34, R34, R2.reuse ;  /* 0x0000000222227220 */ /* 0x080fe40000400000 */
[----:B------:R-:W-:Y:S01]  /*13cd0*/  @P4 STG.E.U16 desc[UR36][R4.64+0x20], R32 ;  /* 0x0000202004004986 */ /* 0x000fe2000c101524 */
[----:B------:R-:W-:Y:S01]  /*13ce0*/  ISETP.GT.AND P4, PT, R0, 0x18, P1 ;  /* 0x000000180000780c */ /* 0x000fe20000f84270 */
[-C--:B------:R-:W-:Y:S01]  /*13cf0*/  FMUL R35, R35, R2.reuse ;  /* 0x0000000223237220 */ /* 0x080fe20000400000 */
[----:B------:R-:W-:Y:S01]  /*13d00*/  FMUL R36, R36, R2 ;  /* 0x0000000224247220 */ /* 0x000fe20000400000 */
[----:B------:R-:W-:Y:S02]  /*13d10*/  F2FP.F16.F32.PACK_AB R33, RZ, R33 ;  /* 0x00000021ff21723e */ /* 0x000fe400000000ff */
[----:B------:R-:W-:-:S02]  /*13d20*/  F2FP.F16.F32.PACK_AB R34, RZ, R34 ;  /* 0x00000022ff22723e */ /* 0x000fc400000000ff */
[----:B------:R-:W-:Y:S01]  /*13d30*/  F2FP.F16.F32.PACK_AB R35, RZ, R35 ;  /* 0x00000023ff23723e */ /* 0x000fe200000000ff */
[----:B------:R-:W-:Y:S01]  /*13d40*/  @P5 STG.E.U16 desc[UR36][R4.64+0x22], R33 ;  /* 0x0000222104005986 */ /* 0x000fe2000c101524 */
[----:B------:R-:W-:Y:S02]  /*13d50*/  F2FP.F16.F32.PACK_AB R36, RZ, R36 ;  /* 0x00000024ff24723e */ /* 0x000fe400000000ff */
[C---:B------:R-:W-:Y:S01]  /*13d60*/  ISETP.GT.AND P5, PT, R0.reuse, 0x19, P1 ;  /* 0x000000190000780c */ /* 0x040fe20000fa4270 */
[----:B------:R-:W-:Y:S01]  /*13d70*/  @P2 STG.E.U16 desc[UR36][R6.64+0x20], R34 ;  /* 0x0000202206002986 */ /* 0x000fe2000c101524 */
[C---:B------:R-:W-:Y:S01]  /*13d80*/  ISETP.GT.AND P2, PT, R0.reuse, 0x18, P0 ;  /* 0x000000180000780c */ /* 0x040fe20000744270 */
[-C--:B------:R-:W-:Y:S02]  /*13d90*/  FMUL R37, R37, R2.reuse ;  /* 0x0000000225257220 */ /* 0x080fe40000400000 */
[----:B------:R-:W-:Y:S01]  /*13da0*/  @P3 STG.E.U16 desc[UR36][R6.64+0x22], R35 ;  /* 0x0000222306003986 */ /* 0x000fe2000c101524 */
[----:B------:R-:W-:Y:S01]  /*13db0*/  ISETP.GT.AND P3, PT, R0, 0x19, P0 ;  /* 0x000000190000780c */ /* 0x000fe20000764270 */
[----:B------:R-:W-:-:S02]  /*13dc0*/  FMUL R38, R38, R2 ;  /* 0x0000000226267220 */ /* 0x000fc40000400000 */
[----:B------:R-:W-:Y:S01]  /*13dd0*/  @P4 STG.E.U16 desc[UR36][R4.64+0x30], R36 ;  /* 0x0000302404004986 */ /* 0x000fe2000c101524 */
[----:B------:R-:W-:Y:S01]  /*13de0*/  ISETP.GT.AND P4, PT, R0, 0x20, P1 ;  /* 0x000000200000780c */ /* 0x000fe20000f84270 */
[-C--:B------:R-:W-:Y:S01]  /*13df0*/  FMUL R39, R39, R2.reuse ;  /* 0x0000000227277220 */ /* 0x080fe20000400000 */
[----:B------:R-:W-:Y:S01]  /*13e00*/  FMUL R40, R40, R2 ;  /* 0x0000000228287220 */ /* 0x000fe20000400000 */
[----:B------:R-:W-:Y:S02]  /*13e10*/  F2FP.F16.F32.PACK_AB R37, RZ, R37 ;  /* 0x00000025ff25723e */ /* 0x000fe400000000ff */
[----:B------:R-:W-:Y:S02]  /*13e20*/  F2FP.F16.F32.PACK_AB R38, RZ, R38 ;  /* 0x00000026ff26723e */ /* 0x000fe400000000ff */
[----:B------:R-:W-:Y:S01]  /*13e30*/  F2FP.F16.F32.PACK_AB R39, RZ, R39 ;  /* 0x00000027ff27723e */ /* 0x000fe200000000ff */
[----:B------:R-:W-:Y:S01]  /*13e40*/  @P5 STG.E.U16 desc[UR36][R4.64+0x32], R37 ;  /* 0x0000322504005986 */ /* 0x000fe2000c101524 */
[----:B------:R-:W-:-:S02]  /*13e50*/  F2FP.F16.F32.PACK_AB R40, RZ, R40 ;  /* 0x00000028ff28723e */ /* 0x000fc400000000ff */
[C---:B------:R-:W-:Y:S01]  /*13e60*/  ISETP.GT.AND P5, PT, R0.reuse, 0x21, P1 ;  /* 0x000000210000780c */ /* 0x040fe20000fa4270 */
[----:B------:R-:W-:Y:S01]  /*13e70*/  @P2 STG.E.U16 desc[UR36][R6.64+0x30], R38 ;  /* 0x0000302606002986 */ /* 0x000fe2000c101524 */
[C---:B------:R-:W-:Y:S01]  /*13e80*/  ISETP.GT.AND P2, PT, R0.reuse, 0x20, P0 ;  /* 0x000000200000780c */ /* 0x040fe20000744270 */
[-C--:B------:R-:W-:Y:S02]  /*13e90*/  FMUL R41, R41, R2.reuse ;  /* 0x0000000229297220 */ /* 0x080fe40000400000 */
[----:B------:R-:W-:Y:S01]  /*13ea0*/  @P3 STG.E.U16 desc[UR36][R6.64+0x32], R39 ;  /* 0x0000322706003986 */ /* 0x000fe2000c101524 */
[----:B------:R-:W-:Y:S01]  /*13eb0*/  ISETP.GT.AND P3, PT, R0, 0x21, P0 ;  /* 0x000000210000780c */ /* 0x000fe20000764270 */
[-C--:B------:R-:W-:Y:S02]  /*13ec0*/  FMUL R42, R42, R2.reuse ;  /* 0x000000022a2a7220 */ /* 0x080fe40000400000 */
[----:B------:R-:W-:Y:S01]  /*13ed0*/  @P4 STG.E.U16 desc[UR36][R4.64+0x40], R40 ;  /* 0x0000402804004986 */ /* 0x000fe2000c101524 */
[----:B------:R-:W-:Y:S01]  /*13ee0*/  ISETP.GT.AND P4, PT, R0, 0x28, P1 ;  /* 0x000000280000780c */ /* 0x000fe20000f84270 */
[-C--:B------:R-:W-:Y:S01]  /*13ef0*/  FMUL R43, R43, R2.reuse ;  /* 0x000000022b2b7220 */ /* 0x080fe20000400000 */
[----:B------:R-:W-:Y:S01]  /*13f00*/  FMUL R44, R44, R2 ;  /* 0x000000022c2c7220 */ /* 0x000fe20000400000 */
[----:B------:R-:W-:-:S02]  /*13f10*/  F2FP.F16.F32.PACK_AB R41, RZ, R41 ;  /* 0x00000029ff29723e */ /* 0x000fc400000000ff */
[----:B------:R-:W-:Y:S02]  /*13f20*/  F2FP.F16.F32.PACK_AB R42, RZ, R42 ;  /* 0x0000002aff2a723e */ /* 0x000fe400000000ff */
        /* <DEDUP_REMOVED lines=357> */
[----:B------:R-:W-:Y:S01]  /*15580*/  ISETP.GT.AND P2, PT, R0, 0xd8, P0 ;  /* 0x000000d80000780c */ /* 0x000fe20000744270 */
[-C--:B------:R-:W-:Y:S02]  /*15590*/  FMUL R133, R133, R2.reuse ;  /* 0x0000000285857220 */ /* 0x080fe40000400000 */
[----:B------:R-:W-:Y:S01]  /*155a0*/  @P3 STG.E.U16 desc[UR36][R6.64+0x1a2], R131 ;  /* 0x0001a28306003986 */ /* 0x000fe2000c101524 */
[----:B------:R-:W-:-:S03]  /*155b0*/  FMUL R134, R134, R2 ;  /* 0x0000000286867220 */ /* 0x000fc60000400000 */
[----:B------:R-:W-:Y:S01]  /*155c0*/  @P4 STG.E.U16 desc[UR36][R4.64+0x1b0], R132 ;  /* 0x0001b08404004986 */ /* 0x000fe2000c101524 */
[C---:B------:R-:W-:Y:S01]  /*155d0*/  ISETP.GT.AND P4, PT, R0.reuse, 0xd9, P0 ;  /* 0x000000d90000780c */ /* 0x040fe20000784270 */
[----:B------:R-:W-:Y:S01]  /*155e0*/  FMUL R135, R135, R2 ;  /* 0x0000000287877220 */ /* 0x000fe20000400000 */
[----:B------:R-:W-:Y:S02]  /*155f0*/  F2FP.F16.F32.PACK_AB R133, RZ, R133 ;  /* 0x00000085ff85723e */ /* 0x000fe400000000ff */
[----:B------:R-:W-:Y:S02]  /*15600*/  F2FP.F16.F32.PACK_AB R134, RZ, R134 ;  /* 0x00000086ff86723e */ /* 0x000fe400000000ff */
[----:B------:R-:W-:Y:S01]  /*15610*/  F2FP.F16.F32.PACK_AB R135, RZ, R135 ;  /* 0x00000087ff87723e */ /* 0x000fe200000000ff */
[----:B------:R-:W-:Y:S01]  /*15620*/  @P5 STG.E.U16 desc[UR36][R4.64+0x1b2], R133 ;  /* 0x0001b28504005986 */ /* 0x000fe2000c101524 */
[----:B------:R-:W-:-:S03]  /*15630*/  ISETP.GT.AND P5, PT, R0, 0xe0, P1 ;  /* 0x000000e00000780c */ /* 0x000fc60000fa4270 */
[----:B------:R-:W-:Y:S01]  /*15640*/  @P2 STG.E.U16 desc[UR36][R6.64+0x1b0], R134 ;  /* 0x0001b08606002986 */ /* 0x000fe2000c101524 */
[----:B------:R-:W-:Y:S01]  /*15650*/  ISETP.GT.AND P2, PT, R0, 0xe1, P1 ;  /* 0x000000e10000780c */ /* 0x000fe20000f44270 */
[-C--:B------:R-:W-:Y:S01]  /*15660*/  FMUL R136, R136, R2.reuse ;  /* 0x0000000288887220 */ /* 0x080fe20000400000 */
[C---:B------:R-:W-:Y:S01]  /*15670*/  ISETP.GT.AND P3, PT, R0.reuse, 0xe0, P0 ;  /* 0x000000e00000780c */ /* 0x040fe20000764270 */
[----:B------:R-:W-:Y:S01]  /*15680*/  @P4 STG.E.U16 desc[UR36][R6.64+0x1b2], R135 ;  /* 0x0001b28706004986 */ /* 0x000fe2000c101524 */
[-C--:B------:R-:W-:Y:S01]  /*15690*/  FMUL R137, R137, R2.reuse ;  /* 0x0000000289897220 */ /* 0x080fe20000400000 */
[----:B------:R-:W-:Y:S01]  /*156a0*/  ISETP.GT.AND P4, PT, R0, 0xe1, P0 ;  /* 0x000000e10000780c */ /* 0x000fe20000784270 */
[-C--:B------:R-:W-:Y:S01]  /*156b0*/  FMUL R138, R138, R2.reuse ;  /* 0x000000028a8a7220 */ /* 0x080fe20000400000 */
[----:B------:R-:W-:Y:S01]  /*156c0*/  FMUL R139, R139, R2 ;  /* 0x000000028b8b7220 */ /* 0x000fe20000400000 */
[----:B------:R-:W-:Y:S02]  /*156d0*/  F2FP.F16.F32.PACK_AB R136, RZ, R136 ;  /* 0x00000088ff88723e */ /* 0x000fe400000000ff */
[----:B------:R-:W-:-:S02]  /*156e0*/  F2FP.F16.F32.PACK_AB R137, RZ, R137 ;  /* 0x00000089ff89723e */ /* 0x000fc400000000ff */
[----:B------:R-:W-:Y:S02]  /*156f0*/  F2FP.F16.F32.PACK_AB R138, RZ, R138 ;  /* 0x0000008aff8a723e */ /* 0x000fe400000000ff */
[----:B------:R-:W-:Y:S01]  /*15700*/  F2FP.F16.F32.PACK_AB R139, RZ, R139 ;  /* 0x0000008bff8b723e */ /* 0x000fe200000000ff */
[----:B------:R-:W-:Y:S01]  /*15710*/  @P5 STG.E.U16 desc[UR36][R4.64+0x1c0], R136 ;  /* 0x0001c08804005986 */ /* 0x000fe2000c101524 */
[----:B------:R-:W-:-:S03]  /*15720*/  ISETP.GT.AND P5, PT, R0, 0xe9, P1 ;  /* 0x000000e90000780c */ /* 0x000fc60000fa4270 */
[----:B------:R-:W-:Y:S01]  /*15730*/  @P2 STG.E.U16 desc[UR36][R4.64+0x1c2], R137 ;  /* 0x0001c28904002986 */ /* 0x000fe2000c101524 */
[C---:B------:R-:W-:Y:S02]  /*15740*/  ISETP.GT.AND P2, PT, R0.reuse, 0xe8, P1 ;  /* 0x000000e80000780c */ /* 0x040fe40000f44270 */
[C---:B------:R-:W-:Y:S01]  /*15750*/  ISETP.GT.AND P6, PT, R0.reuse, 0xe8, P0 ;  /* 0x000000e80000780c */ /* 0x040fe200007c4270 */
[----:B------:R-:W-:Y:S01]  /*15760*/  @P3 STG.E.U16 desc[UR36][R6.64+0x1c0], R138 ;  /* 0x0001c08a06003986 */ /* 0x000fe2000c101524 */
[----:B------:R-:W-:Y:S01]  /*15770*/  ISETP.GT.AND P3, PT, R0, 0xe9, P0 ;  /* 0x000000e90000780c */ /* 0x000fe20000764270 */
[-C--:B------:R-:W-:Y:S01]  /*15780*/  FMUL R140, R140, R2.reuse ;  /* 0x000000028c8c7220 */ /* 0x080fe20000400000 */
[-C--:B------:R-:W-:Y:S01]  /*15790*/  FMUL R141, R141, R2.reuse ;  /* 0x000000028d8d7220 */ /* 0x080fe20000400000 */
[----:B------:R-:W-:Y:S01]  /*157a0*/  @P4 STG.E.U16 desc[UR36][R6.64+0x1c2], R139 ;  /* 0x0001c28b06004986 */ /* 0x000fe2000c101524 */
[----:B------:R-:W-:Y:S01]  /*157b0*/  ISETP.GT.AND P4, PT, R0, 0xf0, P1 ;  /* 0x000000f00000780c */ /* 0x000fe20000f84270 */
[-C--:B------:R-:W-:Y:S01]  /*157c0*/  FMUL R142, R142, R2.reuse ;  /* 0x000000028e8e7220 */ /* 0x080fe20000400000 */
[-C--:B------:R-:W-:Y:S01]  /*157d0*/  FMUL R143, R143, R2.reuse ;  /* 0x000000028f8f7220 */ /* 0x080fe20000400000 */
[----:B------:R-:W-:Y:S01]  /*157e0*/  FMUL R144, R144, R2 ;  /* 0x0000000290907220 */ /* 0x000fe20000400000 */
[----:B------:R-:W-:-:S02]  /*157f0*/  F2FP.F16.F32.PACK_AB R140, RZ, R140 ;  /* 0x0000008cff8c723e */ /* 0x000fc400000000ff */
[----:B------:R-:W-:Y:S02]  /*15800*/  F2FP.F16.F32.PACK_AB R141, RZ, R141 ;  /* 0x0000008dff8d723e */ /* 0x000fe400000000ff */
[----:B------:R-:W-:Y:S02]  /*15810*/  F2FP.F16.F32.PACK_AB R142, RZ, R142 ;  /* 0x0000008eff8e723e */ /* 0x000fe400000000ff */
[----:B------:R-:W-:Y:S02]  /*15820*/  F2FP.F16.F32.PACK_AB R143, RZ, R143 ;  /* 0x0000008fff8f723e */ /* 0x000fe400000000ff */
[----:B------:R-:W-:Y:S01]  /*15830*/  F2FP.F16.F32.PACK_AB R144, RZ, R144 ;  /* 0x00000090ff90723e */ /* 0x000fe200000000ff */
[----:B------:R-:W-:Y:S01]  /*15840*/  @P2 STG.E.U16 desc[UR36][R4.64+0x1d0], R140 ;  /* 0x0001d08c04002986 */ /* 0x000fe2000c101524 */
[----:B------:R-:W-:-:S03]  /*15850*/  ISETP.GT.AND P2, PT, R0, 0xf1, P1 ;  /* 0x000000f10000780c */ /* 0x000fc60000f44270 */
[----:B------:R-:W-:Y:S01]  /*15860*/  @P5 STG.E.U16 desc[UR36][R4.64+0x1d2], R141 ;  /* 0x0001d28d04005986 */ /* 0x000fe2000c101524 */
[----:B------:R-:W-:-:S03]  /*15870*/  ISETP.GT.AND P5, PT, R0, 0xf0, P0 ;  /* 0x000000f00000780c */ /* 0x000fc600007a4270 */
[----:B------:R-:W-:Y:S01]  /*15880*/  @P6 STG.E.U16 desc[UR36][R6.64+0x1d0], R142 ;  /* 0x0001d08e06006986 */ /* 0x000fe2000c101524 */
[----:B------:R-:W-:-:S03]  /*15890*/  FMUL R145, R145, R2 ;  /* 0x0000000291917220 */ /* 0x000fc60000400000 */
[----:B------:R-:W-:Y:S01]  /*158a0*/  @P3 STG.E.U16 desc[UR36][R6.64+0x1d2], R143 ;  /* 0x0001d28f06003986 */ /* 0x000fe2000c101524 */
[----:B------:R-:W-:-:S03]  /*158b0*/  ISETP.GT.AND P3, PT, R0, 0xf8, P1 ;  /* 0x000000f80000780c */ /* 0x000fc60000f64270 */
[----:B------:R-:W-:Y:S01]  /*158c0*/  @P4 STG.E.U16 desc[UR36][R4.64+0x1e0], R144 ;  /* 0x0001e09004004986 */ /* 0x000fe2000c101524 */
[----:B------:R-:W-:Y:S01]  /*158d0*/  ISETP.GT.AND P4, PT, R0, 0xf1, P0 ;  /* 0x000000f10000780c */ /* 0x000fe20000784270 */
[-C--:B------:R-:W-:Y:S01]  /*158e0*/  FMUL R146, R146, R2.reuse ;  /* 0x0000000292927220 */ /* 0x080fe20000400000 */
[C---:B------:R-:W-:Y:S01]  /*158f0*/  ISETP.GT.AND P1, PT, R0.reuse, 0xf9, P1 ;  /* 0x000000f90000780c */ /* 0x040fe20000f24270 */
[-C--:B------:R-:W-:Y:S01]  /*15900*/  FMUL R147, R147, R2.reuse ;  /* 0x0000000293937220 */ /* 0x080fe20000400000 */
[----:B------:R-:W-:Y:S01]  /*15910*/  ISETP.GT.AND P6, PT, R0, 0xf8, P0 ;  /* 0x000000f80000780c */ /* 0x000fe200007c4270 */
[-C--:B------:R-:W-:Y:S01]  /*15920*/  FMUL R148, R148, R2.reuse ;  /* 0x0000000294947220 */ /* 0x080fe20000400000 */
[----:B------:R-:W-:Y:S01]  /*15930*/  FMUL R149, R149, R2 ;  /* 0x0000000295957220 */ /* 0x000fe20000400000 */
[----:B------:R-:W-:Y:S02]  /*15940*/  F2FP.F16.F32.PACK_AB R145, RZ, R145 ;  /* 0x00000091ff91723e */ /* 0x000fe400000000ff */
[----:B------:R-:W-:-:S02]  /*15950*/  F2FP.F16.F32.PACK_AB R146, RZ, R146 ;  /* 0x00000092ff92723e */ /* 0x000fc400000000ff */
[----:B------:R-:W-:Y:S02]  /*15960*/  ISETP.GT.AND P0, PT, R0, 0xf9, P0 ;  /* 0x000000f90000780c */ /* 0x000fe40000704270 */
[----:B------:R-:W-:Y:S01]  /*15970*/  F2FP.F16.F32.PACK_AB R147, RZ, R147 ;  /* 0x00000093ff93723e */ /* 0x000fe200000000ff */
[----:B------:R-:W-:Y:S01]  /*15980*/  FMUL R150, R150, R2 ;  /* 0x0000000296967220 */ /* 0x000fe20000400000 */
[----:B------:R-:W-:Y:S02]  /*15990*/  F2FP.F16.F32.PACK_AB R148, RZ, R148 ;  /* 0x00000094ff94723e */ /* 0x000fe400000000ff */
[----:B------:R-:W-:Y:S01]  /*159a0*/  F2FP.F16.F32.PACK_AB R149, RZ, R149 ;  /* 0x00000095ff95723e */ /* 0x000fe200000000ff */
[----:B------:R-:W-:Y:S01]  /*159b0*/  FMUL R151, R151, R2 ;  /* 0x0000000297977220 */ /* 0x000fe20000400000 */
[----:B------:R-:W-:Y:S01]  /*159c0*/  @P2 STG.E.U16 desc[UR36][R4.64+0x1e2], R145 ;  /* 0x0001e29104002986 */ /* 0x000fe2000c101524 */
[----:B------:R-:W-:-:S03]  /*159d0*/  F2FP.F16.F32.PACK_AB R150, RZ, R150 ;  /* 0x00000096ff96723e */ /* 0x000fc600000000ff */
[----:B------:R-:W-:Y:S01]  /*159e0*/  @P5 STG.E.U16 desc[UR36][R6.64+0x1e0], R146 ;  /* 0x0001e09206005986 */ /* 0x000fe2000c101524 */
[----:B------:R-:W-:-:S03]  /*159f0*/  F2FP.F16.F32.PACK_AB R151, RZ, R151 ;  /* 0x00000097ff97723e */ /* 0x000fc600000000ff */
[----:B------:R-:W-:Y:S04]  /*15a00*/  @P4 STG.E.U16 desc[UR36][R6.64+0x1e2], R147 ;  /* 0x0001e29306004986 */ /* 0x000fe8000c101524 */
[----:B------:R-:W-:Y:S04]  /*15a10*/  @P3 STG.E.U16 desc[UR36][R4.64+0x1f0], R148 ;  /* 0x0001f09404003986 */ /* 0x000fe8000c101524 */
[----:B------:R0:W-:Y:S02]  /*15a20*/  @P1 STG.E.U16 desc[UR36][R4.64+0x1f2], R149 ;  /* 0x0001f29504001986 */ /* 0x0001e4000c101524 */
[----:B0-----:R-:W-:Y:S01]  /*15a30*/  @P6 IMAD.MOV.U32 R4, RZ, RZ, R6 ;  /* 0x000000ffff046224 */ /* 0x001fe200078e0006 */
[----:B------:R-:W-:-:S05]  /*15a40*/  @P6 MOV R5, R7 ;  /* 0x0000000700056202 */ /* 0x000fca0000000f00 */
[----:B------:R0:W-:Y:S04]  /*15a50*/  @P6 STG.E.U16 desc[UR36][R4.64+0x1f0], R150 ;  /* 0x0001f09604006986 */ /* 0x0001e8000c101524 */
[----:B------:R0:W-:Y:S02]  /*15a60*/  @P0 STG.E.U16 desc[UR36][R6.64+0x1f2], R151 ;  /* 0x0001f29706000986 */ /* 0x0001e4000c101524 */
.L_x_542:
[----:B------:R-:W-:Y:S05]  /*15a70*/  BSYNC B0 ;  /* 0x0000000000007941 */ /* 0x000fea0003800000 */
.L_x_34:
[----:B0-----:R-:W2:Y:S04]  /*15a80*/  LDL.LU R5, [R1+0x200] ;  /* 0x0002000001057983 */ /* 0x001ea80000300800 */
[----:B------:R-:W2:Y:S01]  /*15a90*/  LDL.LU R4, [R1+0x204] ;  /* 0x0002040001047983 */ /* 0x000ea20000300800 */
[----:B------:R-:W-:Y:S01]  /*15aa0*/  ULDC UR4, c[0x0][0xc] ;  /* 0x0000030000047ab9 */ /* 0x000fe20000000800 */
[----:B------:R-:W-:Y:S01]  /*15ab0*/  ULDC UR5, c[0x0][0x10] ;  /* 0x0000040000057ab9 */ /* 0x000fe20000000800 */
[----:B-----5:R-:W2:Y:S01]  /*15ac0*/  LDC R3, c[0x0][0x14] ;  /* 0x00000500ff037b82 */ /* 0x020ea20000000800 */
[----:B------:R-:W-:Y:S01]  /*15ad0*/  UIMAD.WIDE.U32 UR4, UR4, UR5, URZ ;  /* 0x00000005040472a5 */ /* 0x000fe2000f8e003f */
[----:B----4-:R-:W-:Y:S01]  /*15ae0*/  PRMT R0, RZ, 0x7610, R0 ;  /* 0x00007610ff007816 */ /* 0x010fe20000000000 */
[----:B------:R-:W-:Y:S01]  /*15af0*/  UMOV UR42, 0xffffffff ;  /* 0xffffffff002a7882 */ /* 0x000fe20000000000 */
[----:B------:R-:W-:-:S03]  /*15b00*/  UMOV UR43, 0xffffffff ;  /* 0xffffffff002b7882 */ /* 0x000fc60000000000 */
[----:B--2---:R-:W-:-:S04]  /*15b10*/  IMAD.WIDE.U32 R4, R3, UR4, R4 ;  /* 0x0000000403047c25 */ /* 0x004fc8000f8e0004 */
[----:B------:R-:W-:Y:S01]  /*15b20*/  IMAD R3, R3, UR5, RZ ;  /* 0x0000000503037c24 */ /* 0x000fe2000f8e02ff */
[----:B------:R-:W-:Y:S01]  /*15b30*/  ULDC.64 UR4, c[0x0][0x650] ;  /* 0x0001940000047ab9 */ /* 0x000fe20000000a00 */
[----:B------:R-:W-:Y:S01]  /*15b40*/  IMAD.MOV.U32 R7, RZ, RZ, R4 ;  /* 0x000000ffff077224 */ /* 0x000fe200078e0004 */
[----:B------:R-:W-:Y:S01]  /*15b50*/  ISETP.GE.U32.AND P0, PT, R4, UR4, PT ;  /* 0x0000000404007c0c */ /* 0x000fe2000bf06070 */
[----:B------:R-:W-:-:S05]  /*15b60*/  IMAD.IADD R6, R5, 0x1, R3 ;  /* 0x0000000105067824 */ /* 0x000fca00078e0203 */
[----:B------:R0:W-:Y:S01]  /*15b70*/  STL [R1+0x200], R6 ;  /* 0x0002000601007387 */ /* 0x0001e20000100800 */
[----:B------:R-:W-:-:S03]  /*15b80*/  ISETP.GE.U32.AND.EX P0, PT, R6, UR5, PT, P0 ;  /* 0x0000000506007c0c */ /* 0x000fc6000bf06100 */
[----:B------:R0:W-:Y:S10]  /*15b90*/  STL [R1+0x204], R7 ;  /* 0x0002040701007387 */ /* 0x0001f40000100800 */
[----:B0-----:R-:W-:Y:S05]  /*15ba0*/  @P0 BRA `(.L_x_543) ;  /* 0x0000000400880947 */ /* 0x001fea0003800000 */
[----:B------:R-:W0:Y:S01]  /*15bb0*/  S2UR UR6, SR_CTAID.X ;  /* 0x00000000000679c3 */ /* 0x000e220000002500 */
[----:B------:R-:W-:Y:S01]  /*15bc0*/  ULDC.64 UR12, c[0x0][0x628] ;  /* 0x00018a00000c7ab9 */ /* 0x000fe20000000a00 */
[----:B------:R-:W-:Y:S01]  /*15bd0*/  ULDC UR4, c[0x0][0x150] ;  /* 0x0000540000047ab9 */ /* 0x000fe20000000800 */
[----:B------:R-:W-:Y:S01]  /*15be0*/  ISETP.NE.U32.AND P0, PT, RZ, UR12, PT ;  /* 0x0000000cff007c0c */ /* 0x000fe2000bf05070 */
[----:B------:R-:W-:Y:S01]  /*15bf0*/  ULDC UR15, c[0x0][0x630] ;  /* 0x00018c00000f7ab9 */ /* 0x000fe20000000800 */
[C---:B------:R-:W-:Y:S01]  /*15c00*/  R2UR UR16, R7.reuse ;  /* 0x00000000071072ca */ /* 0x040fe200000e0000 */
[----:B------:R-:W-:Y:S01]  /*15c10*/  ULDC UR19, c[0x0][0x154] ;  /* 0x0000550000137ab9 */ /* 0x000fe20000000800 */
[----:B------:R-:W-:Y:S01]  /*15c20*/  ISETP.NE.AND.EX P0, PT, RZ, UR13, PT, P0 ;  /* 0x0000000dff007c0c */ /* 0x000fe2000bf05300 */
[----:B------:R-:W2:Y:S01]  /*15c30*/  S2UR UR18, SR_CTAID.Y ;  /* 0x00000000001279c3 */ /* 0x000ea20000002600 */
[----:B------:R-:W-:Y:S02]  /*15c40*/  R2UR UR17, R6 ;  /* 0x00000000061172ca */ /* 0x000fe400000e0000 */
[----:B------:R-:W-:-:S02]  /*15c50*/  R2UR UR10, R7 ;  /* 0x00000000070a72ca */ /* 0x000fc400000e0000 */
[----:B------:R-:W-:Y:S02]  /*15c60*/  R2UR UR11, R6 ;  /* 0x00000000060b72ca */ /* 0x000fe400000e0000 */
[----:B0-----:R-:W-:-:S05]  /*15c70*/  I2FP.F32.U32 R0, UR6 ;  /* 0x0000000600007c45 */ /* 0x001fca0008201000 */
[----:B------:R-:W-:-:S04]  /*15c80*/  FMUL R0, R0, UR4 ;  /* 0x0000000400007c20 */ /* 0x000fc80008400000 */
[----:B------:R0:W4:Y:S01]  /*15c90*/  F2I.U32.TRUNC.NTZ R3, R0 ;  /* 0x0000000000037305 */ /* 0x000122000020f000 */
[----:B--2---:R-:W-:Y:S05]  /*15ca0*/  @!P0 BRA `(.L_x_544) ;  /* 0x0000000000308947 */ /* 0x004fea0003800000 */
        /* <DEDUP_REMOVED lines=12> */
.L_x_544:
[----:B------:R-:W-:Y:S01]  /*15d70*/  USHF.R.U64 UR43, UR10, UR15, UR11 ;  /* 0x0000000f0a2b7299 */ /* 0x000fe2000800120b */
[----:B0-----:R-:W-:Y:S01]  /*15d80*/  I2FP.F32.U32 R0, UR18 ;  /* 0x0000001200007c45 */ /* 0x001fe20008201000 */
[----:B------:R-:W-:Y:S02]  /*15d90*/  USHF.R.U32.HI UR4, URZ, UR15, UR11 ;  /* 0x0000000f3f047299 */ /* 0x000fe4000801160b */
[----:B------:R-:W-:Y:S02]  /*15da0*/  UIADD3 UR10, UP0, URZ, -UR43, URZ ;  /* 0x8000002b3f0a7290 */ /* 0x000fe4000ff1e03f */
[----:B------:R-:W-:Y:S01]  /*15db0*/  FMUL R0, R0, UR19 ;  /* 0x0000001300007c20 */ /* 0x000fe20008400000 */
[----:B------:R-:W-:Y:S01]  /*15dc0*/  ULDC.64 UR12, c[0x0][0x620] ;  /* 0x00018800000c7ab9 */ /* 0x000fe20000000a00 */
[----:B------:R-:W-:Y:S01]  /*15dd0*/  UIADD3.X UR4, URZ, ~UR4, URZ, UP0, !UPT ;  /* 0x800000043f047290 */ /* 0x000fe200087fe43f */
[----:B------:R-:W-:Y:S01]  /*15de0*/  UMOV UR8, UR16 ;  /* 0x0000001000087c82 */ /* 0x000fe20008000000 */
[----:B------:R-:W-:-:S02]  /*15df0*/  UMOV UR9, UR17 ;  /* 0x0000001100097c82 */ /* 0x000fc40008000000 */
[----:B------:R-:W-:Y:S01]  /*15e00*/  UIMAD UR4, UR4, UR12, URZ ;  /* 0x0000000c040472a4 */ /* 0x000fe2000f8e023f */
[----:B------:R-:W0:Y:S01]  /*15e10*/  F2I.U32.TRUNC.NTZ R0, R0 ;  /* 0x0000000000007305 */ /* 0x000e22000020f000 */
[----:B------:R-:W-:Y:S01]  /*15e20*/  UIMAD.WIDE.U32 UR8, UR10, UR12, UR8 ;  /* 0x0000000c0a0872a5 */ /* 0x000fe2000f8e0008 */
[----:B----4-:R-:W-:Y:S01]  /*15e30*/  R2UR UR12, R3 ;  /* 0x00000000030c72ca */ /* 0x010fe200000e0000 */
[----:B------:R-:W-:Y:S01]  /*15e40*/  UIMAD UR10, UR10, UR13, UR4 ;  /* 0x0000000d0a0a72a4 */ /* 0x000fe2000f8e0204 */
[----:B------:R-:W-:Y:S01]  /*15e50*/  ULDC UR11, c[0x0][0x618] ;  /* 0x00018600000b7ab9 */ /* 0x000fe20000000800 */
[----:B------:R-:W-:Y:S02]  /*15e60*/  ULDC UR21, c[0x0][0x658] ;  /* 0x0001960000157ab9 */ /* 0x000fe40000000800 */
[----:B------:R-:W-:Y:S01]  /*15e70*/  UIADD3 UR9, UR9, UR10, URZ ;  /* 0x0000000a09097290 */ /* 0x000fe2000fffe03f */
[----:B------:R-:W-:Y:S01]  /*15e80*/  UMOV UR15, 0xffffffff ;  /* 0xffffffff000f7882 */ /* 0x000fe20000000000 */
[----:B------:R-:W-:Y:S01]  /*15e90*/  ULDC.64 UR4, c[0x0][0x640] ;  /* 0x0001900000047ab9 */ /* 0x000fe20000000a00 */
[----:B------:R-:W-:Y:S01]  /*15ea0*/  USHF.L.U32 UR15, UR15, UR21, URZ ;  /* 0x000000150f0f7299 */ /* 0x000fe2000800063f */
[----:B------:R-:W-:Y:S01]  /*15eb0*/  ISETP.NE.U32.AND P0, PT, RZ, UR4, PT ;  /* 0x00000004ff007c0c */ /* 0x000fe2000bf05070 */
[----:B------:R-:W-:-:S02]  /*15ec0*/  USHF.R.U64 UR16, UR8, UR11, UR9 ;  /* 0x0000000b08107299 */ /* 0x000fc40008001209 */
[----:B------:R-:W-:Y:S01]  /*15ed0*/  USHF.R.U32.HI UR8, URZ, UR11, UR9 ;  /* 0x0000000b3f087299 */ /* 0x000fe20008011609 */
[----:B0-----:R-:W-:Y:S01]  /*15ee0*/  R2UR UR14, R0 ;  /* 0x00000000000e72ca */ /* 0x001fe200000e0000 */
[----:B------:R-:W-:Y:S01]  /*15ef0*/  ULDC UR17, c[0x0][0x608] ;  /* 0x0001820000117ab9 */ /* 0x000fe20000000800 */
[----:B------:R-:W-:Y:S01]  /*15f00*/  ULOP3.LUT UR41, URZ, UR15, URZ, 0x33, !UPT ;  /* 0x0000000f3f297292 */ /* 0x000fe2000f8e333f */
[----:B------:R-:W-:Y:S01]  /*15f10*/  ISETP.NE.AND.EX P0, PT, RZ, UR5, PT, P0 ;  /* 0x00000005ff007c0c */ /* 0x000fe2000bf05300 */
[----:B------:R-:W-:Y:S02]  /*15f20*/  USHF.R.U64 UR15, UR16, UR17, UR8 ;  /* 0x00000011100f7299 */ /* 0x000fe40008001208 */
[----:B------:R-:W-:Y:S02]  /*15f30*/  USHF.R.U32.HI UR8, URZ, UR17, UR8 ;  /* 0x000000113f087299 */ /* 0x000fe40008011608 */
[----:B------:R-:W-:Y:S02]  /*15f40*/  UIADD3 UR12, -UR12, URZ, URZ ;  /* 0x0000003f0c0c7290 */ /* 0x000fe4000fffe13f */
[----:B------:R-:W-:Y:S01]  /*15f50*/  USHF.R.U64 UR17, UR15, UR21, UR8 ;  /* 0x000000150f117299 */ /* 0x000fe20008001208 */
[----:B------:R-:W-:Y:S01]  /*15f60*/  UMOV UR19, 0x1 ;  /* 0x0000000100137882 */ /* 0x000fe20000000000 */
[----:B------:R-:W-:Y:S01]  /*15f70*/  ULDC UR13, c[0x0][0x144] ;  /* 0x00005100000d7ab9 */ /* 0x000fe20000000800 */
[----:B------:R-:W-:Y:S01]  /*15f80*/  ULDC UR7, c[0x0][0x600] ;  /* 0x0001800000077ab9 */ /* 0x000fe20000000800 */
[----:B------:R-:W-:-:S02]  /*15f90*/  USHF.L.U32 UR24, UR19, UR21, URZ ;  /* 0x0000001513187299 */ /* 0x000fc4000800063f */
[----:B------:R-:W-:Y:S02]  /*15fa0*/  USHF.R.U32.HI UR8, URZ, UR21, UR8 ;  /* 0x000000153f087299 */ /* 0x000fe40008011608 */
[----:B------:R-:W-:Y:S02]  /*15fb0*/  UIMAD UR21, UR13, UR12, UR6 ;  /* 0x0000000c0d1572a4 */ /* 0x000fe4000f8e0206 */
[----:B------:R-:W-:Y:S02]  /*15fc0*/  UIADD3 UR20, UR7, -0x1, URZ ;  /* 0xffffffff07147890 */ /* 0x000fe4000fffe03f */
[----:B------:R-:W-:Y:S01]  /*15fd0*/  UIADD3 UR19, -UR14, URZ, URZ ;  /* 0x0000003f0e137290 */ /* 0x000fe2000fffe13f */
[----:B------:R-:W-:Y:S01]  /*15fe0*/  ULDC UR25, c[0x0][0x148] ;  /* 0x0000520000197ab9 */ /* 0x000fe20000000800 */
[----:B------:R-:W-:Y:S01]  /*15ff0*/  ULDC UR22, c[0x0][0x648] ;  /* 0x0001920000167ab9 */ /* 0x000fe20000000800 */
[----:B------:R-:W-:Y:S01]  /*16000*/  ULDC UR23, c[0x0][0x638] ;  /* 0x00018e0000177ab9 */ /* 0x000fe20000000800 */
        /* <DEDUP_REMOVED lines=14> */
.L_x_545:
[----:B------:R-:W-:Y:S01]  /*160f0*/  UISETP.NE.AND UP0, UPT, UR45, URZ, UPT ;  /* 0x0000003f2d00728c */ /* 0x000fe2000bf05270 */
[----:B------:R-:W-:Y:S01]  /*16100*/  IMAD.MOV.U32 R0, RZ, RZ, 0x1 ;  /* 0x00000001ff007424 */ /* 0x000fe200078e00ff */
[----:B------:R-:W-:Y:S02]  /*16110*/  USHF.R.U64 UR4, UR6, UR22, UR8 ;  /* 0x0000001606047299 */ /* 0x000fe40008001208 */
[----:B------:R-:W-:Y:S02]  /*16120*/  ULOP3.LUT UR41, UR15, UR41, URZ, 0xc0, !UPT ;  /* 0x000000290f297292 */ /* 0x000fe4000f8ec03f */
[----:B------:R-:W-:Y:S02]  /*16130*/  UIADD3 UR5, -UR4, URZ, URZ ;  /* 0x0000003f04057290 */ /* 0x000fe4000fffe13f */
[----:B------:R-:W-:Y:S02]  /*16140*/  UIMAD UR41, UR24, UR4, UR41 ;  /* 0x00000004182972a4 */ /* 0x000fe4000f8e0229 */
[----:B------:R-:W-:-:S02]  /*16150*/  ULOP3.LUT UR16, UR16, UR20, URZ, 0xc0, !UPT ;  /* 0x0000001410107292 */ /* 0x000fc4000f8ec03f */
[----:B------:R-:W-:Y:S02]  /*16160*/  @UP0 UIMAD UR21, UR25, UR19, UR18 ;  /* 0x00000013191502a4 */ /* 0x000fe4000f8e0212 */
[----:B------:R-:W-:-:S03]  /*16170*/  UIMAD UR4, UR5, UR23, UR17 ;  /* 0x00000017050472a4 */ /* 0x000fc6000f8e0211 */
[----:B------:R-:W-:Y:S01]  /*16180*/  ULDC UR5, c[0x0][0x610] ;  /* 0x0001840000057ab9 */ /* 0x000fe20000000800 */
[----:B------:R-:W-:Y:S02]  /*16190*/  UIMAD UR4, UR4, UR7, UR16 ;  /* 0x00000007040472a4 */ /* 0x000fe4000f8e0210 */
[----:B------:R-:W-:-:S04]  /*161a0*/  UIMAD UR41, UR41, UR5, UR21 ;  /* 0x00000005292972a4 */ /* 0x000fc8000f8e0215 */
[----:B------:R-:W-:Y:S02]  /*161b0*/  USEL UR42, UR4, UR41, !UP0 ;  /* 0x00000029042a7287 */ /* 0x000fe4000c000000 */
[----:B------:R-:W-:-:S12]  /*161c0*/  USEL UR41, UR41, UR4, !UP0 ;  /* 0x0000000429297287 */ /* 0x000fd8000c000000 */
.L_x_543:
[----:B------:R-:W-:-:S13]  /*161d0*/  LOP3.LUT P0, RZ, R0, 0xff, RZ, 0xc0, !PT ;  /* 0x000000ff00ff7812 */ /* 0x000fda000780c0ff */
[----:B------:R-:W-:Y:S05]  /*161e0*/  @P0 BRA `(.L_x_546) ;  /* 0xfffffeb000900947 */ /* 0x000fea000383ffff */
[----:B------:R-:W-:Y:S05]  /*161f0*/  EXIT ;  /* 0x000000000000794d */ /* 0x000fea0003800000 */
.L_x_7:
[----:B------:R-:W2:Y:S01]  /*16200*/  LDL R5, [R1+0x204] ;  /* 0x0002040001057983 */ /* 0x000ea20000100800 */
[----:B------:R-:W-:-:S03]  /*16210*/  ULDC.64 UR4, c[0x0][0x650] ;  /* 0x0001940000047ab9 */ /* 0x000fc60000000a00 */
[----:B------:R-:W3:Y:S01]  /*16220*/  LDL R4, [R1+0x200] ;  /* 0x0002000001047983 */ /* 0x000ee20000100800 */
[----:B------:R-:W-:Y:S01]  /*16230*/  PRMT R0, RZ, 0x7610, R0 ;  /* 0x00007610ff007816 */ /* 0x000fe20000000000 */
[----:B------:R-:W-:Y:S01]  /*16240*/  IMAD.MOV.U32 R2, RZ, RZ, -0x1 ;  /* 0xffffffffff027424 */ /* 0x000fe200078e00ff */
[----:B------:R-:W-:Y:S01]  /*16250*/  MOV R9, 0xffffffff ;  /* 0xffffffff00097802 */ /* 0x000fe20000000f00 */
[----:B------:R-:W-:Y:S01]  /*16260*/  IMAD.MOV.U32 R3, RZ, RZ, -0x1 ;  /* 0xffffffffff037424 */ /* 0x000fe200078e00ff */
[----:B--2---:R-:W-:-:S04]  /*16270*/  ISETP.GE.U32.AND P0, PT, R5, UR4, PT ;  /* 0x0000000405007c0c */ /* 0x004fc8000bf06070 */
[----:B---3--:R-:W-:-:S13]  /*16280*/  ISETP.GE.U32.AND.EX P0, PT, R4, UR5, PT, P0 ;  /* 0x0000000504007c0c */ /* 0x008fda000bf06100 */
        /* <DEDUP_REMOVED lines=21> */
.L_x_548:
[----:B------:R-:W-:Y:S01]  /*163e0*/  USHF.R.U64 UR4, UR14, UR19, UR15 ;  /* 0x000000130e047299 */ /* 0x000fe2000800120f */
[----:B------:R-:W-:Y:S01]  /*163f0*/  R2UR UR7, R4 ;  /* 0x00000000040772ca */ /* 0x000fe200000e0000 */
[----:B------:R-:W-:Y:S02]  /*16400*/  USHF.R.U32.HI UR5, URZ, UR19, UR15 ;  /* 0x000000133f057299 */ /* 0x000fe4000801160f */
[----:B------:R-:W-:Y:S01]  /*16410*/  UIADD3 UR13, UP0, URZ, -UR4, URZ ;  /* 0x800000043f0d7290 */ /* 0x000fe2000ff1e03f */
[----:B------:R-:W-:Y:S01]  /*16420*/  ULDC.64 UR14, c[0x0][0x620] ;  /* 0x00018800000e7ab9 */ /* 0x000fe20000000a00 */
[----:B------:R-:W-:Y:S02]  /*16430*/  UMOV UR6, UR20 ;  /* 0x0000001400067c82 */ /* 0x000fe40008000000 */
[----:B------:R-:W-:Y:S02]  /*16440*/  UIADD3.X UR5, URZ, ~UR5, URZ, UP0, !UPT ;  /* 0x800000053f057290 */ /* 0x000fe400087fe43f */
[----:B------:R-:W-:-:S02]  /*16450*/  UISETP.NE.AND UP1, UPT, UR45, URZ, UPT ;  /* 0x0000003f2d00728c */ /* 0x000fc4000bf25270 */
[----:B------:R-:W-:Y:S02]  /*16460*/  UIMAD UR5, UR5, UR14, URZ ;  /* 0x0000000e050572a4 */ /* 0x000fe4000f8e023f */
[----:B------:R-:W-:Y:S02]  /*16470*/  UIMAD.WIDE.U32 UR6, UR13, UR14, UR6 ;  /* 0x0000000e0d0672a5 */ /* 0x000fe4000f8e0006 */
[----:B------:R-:W-:Y:S01]  /*16480*/  UIMAD UR5, UR13, UR15, UR5 ;  /* 0x0000000f0d0572a4 */ /* 0x000fe2000f8e0205 */
[----:B------:R-:W-:Y:S02]  /*16490*/  ULDC UR14, c[0x0][0x608] ;  /* 0x00018200000e7ab9 */ /* 0x000fe40000000800 */
[----:B------:R-:W-:Y:S01]  /*164a0*/  ULDC UR13, c[0x0][0x618] ;  /* 0x00018600000d7ab9 */ /* 0x000fe20000000800 */
[----:B------:R-:W-:Y:S01]  /*164b0*/  UIADD3 UR5, UR7, UR5, URZ ;  /* 0x0000000507057290 */ /* 0x000fe2000fffe03f */
[----:B------:R-:W-:Y:S01]  /*164c0*/  ULDC UR22, c[0x0][0x658] ;  /* 0x0001960000167ab9 */ /* 0x000fe20000000800 */
[----:B------:R-:W-:-:S02]  /*164d0*/  @UP1 UIMAD UR8, UR11, UR12, UR10 ;  /* 0x0000000c0b0812a4 */ /* 0x000fc4000f8e020a */
[----:B------:R-:W-:Y:S02]  /*164e0*/  USHF.R.U64 UR17, UR6, UR13, UR5 ;  /* 0x0000000d06117299 */ /* 0x000fe40008001205 */
[----:B------:R-:W-:Y:S01]  /*164f0*/  USHF.R.U32.HI UR5, URZ, UR13, UR5 ;  /* 0x0000000d3f057299 */ /* 0x000fe20008011605 */
[----:B------:R-:W-:Y:S01]  /*16500*/  ULDC.64 UR6, c[0x0][0x640] ;  /* 0x0001900000067ab9 */ /* 0x000fe20000000a00 */
[----:B------:R-:W-:Y:S01]  /*16510*/  UMOV UR10, 0xffffffff ;  /* 0xffffffff000a7882 */ /* 0x000fe20000000000 */
[----:B------:R-:W-:Y:S01]  /*16520*/  ISETP.NE.U32.AND P0, PT, RZ, UR6, PT ;  /* 0x00000006ff007c0c */ /* 0x000fe2000bf05070 */
[----:B------:R-:W-:Y:S02]  /*16530*/  USHF.R.U64 UR18, UR17, UR14, UR5 ;  /* 0x0000000e11127299 */ /* 0x000fe40008001205 */
[----:B------:R-:W-:Y:S01]  /*16540*/  USHF.R.U32.HI UR5, URZ, UR14, UR5 ;  /* 0x0000000e3f057299 */ /* 0x000fe20008011605 */
[----:B------:R-:W-:Y:S01]  /*16550*/  ISETP.NE.AND.EX P0, PT, RZ, UR7, PT, P0 ;  /* 0x00000007ff007c0c */ /* 0x000fe2000bf05300 */
[----:B------:R-:W-:-:S02]  /*16560*/  USHF.L.U32 UR11, UR10, UR22, URZ ;  /* 0x000000160a0b7299 */ /* 0x000fc4000800063f */
[----:B------:R-:W-:Y:S01]  /*16570*/  USHF.R.U64 UR19, UR18, UR22, UR5 ;  /* 0x0000001612137299 */ /* 0x000fe20008001205 */
[----:B------:R-:W-:Y:S01]  /*16580*/  ULDC UR20, c[0x0][0x600] ;  /* 0x0001800000147ab9 */ /* 0x000fe20000000800 */
[----:B------:R-:W-:Y:S02]  /*16590*/  USHF.R.U32.HI UR10, URZ, UR22, UR5 ;  /* 0x000000163f0a7299 */ /* 0x000fe40008011605 */
[----:B------:R-:W-:Y:S02]  /*165a0*/  UIADD3 UR21, UR20, -0x1, URZ ;  /* 0xffffffff14157890 */ /* 0x000fe4000fffe03f */
[----:B------:R-:W-:Y:S01]  /*165b0*/  ULOP3.LUT UR26, URZ, UR11, URZ, 0x33, !UPT ;  /* 0x0000000b3f1a7292 */ /* 0x000fe2000f8e333f */
        /* <DEDUP_REMOVED lines=17> */
.L_x_549:
[----:B------:R-:W-:Y:S01]  /*166d0*/  USHF.R.U64 UR6, UR5, UR23, UR10 ;  /* 0x0000001705067299 */ /* 0x000fe2000800120a */
[----:B------:R-:W-:Y:S01]  /*166e0*/  IMAD.MOV.U32 R0, RZ, RZ, 0x1 ;  /* 0x00000001ff007424 */ /* 0x000fe200078e00ff */
[----:B------:R-:W-:Y:S01]  /*166f0*/  USHF.L.U32 UR25, UR25, UR22, URZ ;  /* 0x0000001619197299 */ /* 0x000fe2000800063f */
[----:B------:R-:W-:Y:S01]  /*16700*/  IMAD.U32 R9, RZ, RZ, UR4 ;  /* 0x00000004ff097e24 */ /* 0x000fe2000f8e00ff */
[----:B------:R-:W-:Y:S02]  /*16710*/  ULOP3.LUT UR5, UR18, UR26, URZ, 0xc0, !UPT ;  /* 0x0000001a12057292 */ /* 0x000fe4000f8ec03f */
[----:B------:R-:W-:Y:S02]  /*16720*/  UIADD3 UR7, -UR6, URZ, URZ ;  /* 0x0000003f06077290 */ /* 0x000fe4000fffe13f */
[----:B------:R-:W-:Y:S02]  /*16730*/  UIMAD UR6, UR25, UR6, UR5 ;  /* 0x00000006190672a4 */ /* 0x000fe4000f8e0205 */
[----:B------:R-:W-:-:S02]  /*16740*/  ULOP3.LUT UR17, UR17, UR21, URZ, 0xc0, !UPT ;  /* 0x0000001511117292 */ /* 0x000fc4000f8ec03f */
[----:B------:R-:W-:Y:S02]  /*16750*/  UIMAD UR5, UR7, UR24, UR19 ;  /* 0x00000018070572a4 */ /* 0x000fe4000f8e0213 */
[----:B------:R-:W-:Y:S01]  /*16760*/  UISETP.NE.AND UP0, UPT, UR45, URZ, UPT ;  /* 0x0000003f2d00728c */ /* 0x000fe2000bf05270 */
[----:B------:R-:W-:Y:S01]  /*16770*/  ULDC UR7, c[0x0][0x610] ;  /* 0x0001840000077ab9 */ /* 0x000fe20000000800 */
[----:B------:R-:W-:Y:S02]  /*16780*/  UIMAD UR5, UR5, UR20, UR17 ;  /* 0x00000014050572a4 */ /* 0x000fe4000f8e0211 */
[----:B------:R-:W-:-:S04]  /*16790*/  UIMAD UR8, UR6, UR7, UR8 ;  /* 0x00000007060872a4 */ /* 0x000fc8000f8e0208 */
[----:B------:R-:W-:Y:S02]  /*167a0*/  USEL UR6, UR5, UR8, !UP0 ;  /* 0x0000000805067287 */ /* 0x000fe4000c000000 */
[----:B------:R-:W-:-:S04]  /*167b0*/  USEL UR8, UR8, UR5, !UP0 ;  /* 0x0000000508087287 */ /* 0x000fc8000c000000 */
[----:B------:R-:W-:Y:S02]  /*167c0*/  IMAD.U32 R3, RZ, RZ, UR6 ;  /* 0x00000006ff037e24 */ /* 0x000fe4000f8e00ff */
[----:B------:R-:W-:-:S07]  /*167d0*/  IMAD.U32 R2, RZ, RZ, UR8 ;  /* 0x00000008ff027e24 */ /* 0x000fce000f8e00ff */
.L_x_547:
[----:B------:R-:W-:-:S08]  /*167e0*/  NOP ;  /* 0x0000000000007918 */ /* 0x000fd00000000000 */
[----:B0-----:R-:W0:-:S00]  /*167f0*/  USETMAXREG.DEALLOC.CTAPOOL 0x18 ;  /* 0x00000018000079c8 */ /* 0x001e0000080e0500 */
[----:B------:R-:W-:-:S13]  /*16800*/  ISETP.NE.AND P0, PT, RZ, UR9, PT ;  /* 0x00000009ff007c0c */ /* 0x000fda000bf05270 */
[----:B------:R-:W-:Y:S05]  /*16810*/  @P0 EXIT ;  /* 0x000000000000094d */ /* 0x000fea0003800000 */
[----:B0-----:R-:W-:Y:S01]  /*16820*/  LOP3.LUT P0, RZ, R0, 0xff, RZ, 0xc0, !PT ;  /* 0x000000ff00ff7812 */ /* 0x001fe2000780c0ff */
[----:B------:R-:W-:Y:S01]  /*16830*/  IMAD.MOV.U32 R0, RZ, RZ, 0x1 ;  /* 0x00000001ff007424 */ /* 0x000fe200078e00ff */
[----:B------:R-:W-:-:S11]  /*16840*/  MOV R6, RZ ;  /* 0x000000ff00067202 */ /* 0x000fd60000000f00 */
[----:B------:R-:W-:Y:S05]  /*16850*/  @!P0 BRA `(.L_x_550) ;  /* 0x0000000c00d08947 */ /* 0x000fea0003800000 */
[----:B------:R-:W0:Y:S01]  /*16860*/  S2UR UR8, SR_CgaCtaId ;  /* 0x00000000000879c3 */ /* 0x000e220000008800 */
[----:B------:R-:W-:Y:S01]  /*16870*/  ULDC UR4, c[0x0][0x28c] ;  /* 0x0000a30000047ab9 */ /* 0x000fe20000000800 */
[----:B------:R-:W-:Y:S01]  /*16880*/  ULDC UR7, c[0x0][0x658] ;  /* 0x0001960000077ab9 */ /* 0x000fe20000000800 */
[----:B------:R-:W-:Y:S01]  /*16890*/  UMOV UR11, 0xffffffff ;  /* 0xffffffff000b7882 */ /* 0x000fe20000000000 */
[----:B------:R-:W-:Y:S01]  /*168a0*/  UIADD3 UR17, UR4, 0x1f, URZ ;  /* 0x0000001f04117890 */ /* 0x000fe2000fffe03f */
[----:B------:R-:W-:Y:S01]  /*168b0*/  BSSY B0, `(.L_x_550) ;  /* 0x00000ee000007945 */ /* 0x000fe20003800000 */
[----:B------:R-:W-:Y:S01]  /*168c0*/  ULDC UR5, c[0x0][0x600] ;  /* 0x0001800000057ab9 */ /* 0x000fe20000000800 */
[----:B------:R-:W-:Y:S01]  /*168d0*/  USHF.L.U32 UR11, UR11, UR7, URZ ;  /* 0x000000070b0b7299 */ /* 0x000fe2000800063f */
[----:B------:R-:W-:Y:S01]  /*168e0*/  IMAD.MOV.U32 R8, RZ, RZ, 0x1 ;  /* 0x00000001ff087424 */ /* 0x000fe200078e00ff */
[----:B------:R-:W-:Y:S01]  /*168f0*/  UMOV UR19, 0x1 ;  /* 0x0000000100137882 */ /* 0x000fe20000000000 */
[----:B------:R-:W-:Y:S01]  /*16900*/  UIADD3 UR4, UR5, -0x1, URZ ;  /* 0xffffffff05047890 */ /* 0x000fe2000fffe03f */
[----:B------:R-:W-:Y:S01]  /*16910*/  IMAD.MOV.U32 R0, RZ, RZ, 0x1 ;  /* 0x00000001ff007424 */ /* 0x000fe200078e00ff */
[----:B------:R-:W-:Y:S01]  /*16920*/  ULDC UR9, c[0x0][0xc] ;  /* 0x0000030000097ab9 */ /* 0x000fe20000000800 */
[----:B------:R-:W-:Y:S01]  /*16930*/  USHF.L.U32 UR5, UR19, UR7, URZ ;  /* 0x0000000713057299 */ /* 0x000fe2000800063f */
[----:B------:R-:W-:Y:S01]  /*16940*/  IMAD.MOV.U32 R6, RZ, RZ, RZ ;  /* 0x000000ffff067224 */ /* 0x000fe200078e00ff */
[----:B------:R-:W-:Y:S01]  /*16950*/  USHF.R.S32.HI UR18, URZ, 0x1f, UR17 ;  /* 0x0000001f3f127899 */ /* 0x000fe20008011411 */
[----:B------:R-:W-:Y:S01]  /*16960*/  ULDC UR14, c[0x0][0x10] ;  /* 0x00000400000e7ab9 */ /* 0x000fe20000000800 */
[----:B------:R-:W-:-:S02]  /*16970*/  ULOP3.LUT UR7, URZ, UR11, URZ, 0x33, !UPT ;  /* 0x0000000b3f077292 */ /* 0x000fc4000f8e333f */
[----:B------:R-:W-:Y:S01]  /*16980*/  ULEA.HI UR17, UR18, UR17, URZ, 0x5 ;  /* 0x0000001112117291 */ /* 0x000fe2000f8f283f */
[----:B------:R-:W-:Y:S01]  /*16990*/  ULDC UR16, c[0x0][0x14] ;  /* 0x0000050000107ab9 */ /* 0x000fe20000000800 */
[----:B------:R-:W-:Y:S01]  /*169a0*/  UMOV UR20, 0x1111 ;  /* 0x0000111100147882 */ /* 0x000fe20000000000 */
[----:B0-----:R-:W-:Y:S02]  /*169b0*/  USHF.R.U32.HI UR28, URZ, 0x2, UR8 ;  /* 0x000000023f1c7899 */ /* 0x001fe40008011608 */
[----:B------:R-:W-:Y:S02]  /*169c0*/  ULOP3.LUT UR10, UR8, 0x3, URZ, 0xc0, !UPT ;  /* 0x00000003080a7892 */ /* 0x000fe4000f8ec03f */
[----:B------:R-:W-:Y:S02]  /*169d0*/  USHF.L.U32 UR6, UR8, 0x6, URZ ;  /* 0x0000000608067899 */ /* 0x000fe4000800063f */
[----:B------:R-:W-:Y:S02]  /*169e0*/  USHF.L.U32 UR27, UR8, 0xb, URZ ;  /* 0x0000000b081b7899 */ /* 0x000fe4000800063f */
[----:B------:R-:W-:-:S02]  /*169f0*/  ULOP3.LUT UR8, UR8, 0xfffffffc, URZ, 0xc0, !UPT ;  /* 0xfffffffc08087892 */ /* 0x000fc4000f8ec03f */
[----:B------:R-:W-:Y:S02]  /*16a00*/  UISETP.GT.U32.AND UP0, UPT, UR10, 0xffff, UPT ;  /* 0x0000ffff0a00788c */ /* 0x000fe4000bf04070 */
[----:B------:R-:W-:Y:S02]  /*16a10*/  ULOP3.LUT UR12, UR8, 0x1, URZ, 0xfc, !UPT ;  /* 0x00000001080c7892 */ /* 0x000fe4000f8efc3f */
[----:B------:R-:W-:Y:S02]  /*16a20*/  ULOP3.LUT UR13, UR8, 0x2, URZ, 0xfc, !UPT ;  /* 0x00000002080d7892 */ /* 0x000fe4000f8efc3f */
[----:B------:R-:W-:Y:S02]  /*16a30*/  USHF.L.U32 UR11, UR19, UR8, URZ ;  /* 0x00000008130b7299 */ /* 0x000fe4000800063f */
[----:B------:R-:W-:Y:S02]  /*16a40*/  ULOP3.LUT UR15, UR8, 0x3, URZ, 0xfc, !UPT ;  /* 0x00000003080f7892 */ /* 0x000fe4000f8efc3f */
[----:B------:R-:W-:-:S02]  /*16a50*/  UIMAD.WIDE.U32 UR8, UR9, UR14, URZ ;  /* 0x0000000e090872a5 */ /* 0x000fc4000f8e003f */
[----:B------:R-:W-:Y:S02]  /*16a60*/  USHF.L.U32 UR12, UR19, UR12, URZ ;  /* 0x0000000c130c7299 */ /* 0x000fe4000800063f */
[----:B------:R-:W-:Y:S02]  /*16a70*/  USHF.L.U32 UR14, UR19, UR13, URZ ;  /* 0x0000000d130e7299 */ /* 0x000fe4000800063f */
[----:B------:R-:W-:Y:S02]  /*16a80*/  USEL UR10, UR10, 0xffff, !UP0 ;  /* 0x0000ffff0a0a7887 */ /* 0x000fe4000c000000 */
[----:B------:R-:W-:Y:S02]  /*16a90*/  USHF.L.U32 UR15, UR19, UR15, URZ ;  /* 0x0000000f130f7299 */ /* 0x000fe4000800063f */
[----:B------:R-:W-:Y:S02]  /*16aa0*/  UIMAD.WIDE.U32 UR22, UR8, UR16, URZ ;  /* 0x00000010081672a5 */ /* 0x000fe4000f8e003f */
[----:B------:R-:W-:-:S02]  /*16ab0*/  UIMAD UR18, UR9, UR16, URZ ;  /* 0x00000010091272a4 */ /* 0x000fc4000f8e023f */
[----:B------:R-:W-:Y:S02]  /*16ac0*/  USHF.R.S32.HI UR13, URZ, 0x5, UR17 ;  /* 0x000000053f0d7899 */ /* 0x000fe40008011411 */
[----:B------:R-:W-:Y:S02]  /*16ad0*/  ULOP3.LUT UR11, UR14, UR11, UR12, 0xfe, !UPT ;  /* 0x0000000b0e0b7292 */ /* 0x000fe4000f8efe0c */
[----:B------:R-:W-:Y:S02]  /*16ae0*/  ULOP3.LUT UR10, UR10, 0xffff, URZ, 0xc0, !UPT ;  /* 0x0000ffff0a0a7892 */ /* 0x000fe4000f8ec03f */
[----:B------:R-:W-:Y:S02]  /*16af0*/  ULOP3.LUT UR26, UR40, 0x2, URZ, 0xfc, !UPT ;  /* 0x00000002281a7892 */ /* 0x000fe4000f8efc3f */
[----:B------:R-:W-:Y:S02]  /*16b00*/  ULOP3.LUT UR6, UR6, 0xc0, URZ, 0xc0, !UPT ;  /* 0x000000c006067892 */ /* 0x000fe4000f8ec03f */
[----:B------:R-:W-:-:S02]  /*16b10*/  UIADD3 UR18, UR23, UR18, URZ ;  /* 0x0000001217127290 */ /* 0x000fc4000fffe03f */
[----:B------:R-:W-:Y:S02]  /*16b20*/  ULOP3.LUT UR19, UR11, UR15, URZ, 0xfc, !UPT ;  /* 0x0000000f0b137292 */ /* 0x000fe4000f8efc3f */
[----:B------:R-:W-:Y:S02]  /*16b30*/  USHF.L.U32 UR20, UR20, UR10, URZ ;  /* 0x0000000a14147299 */ /* 0x000fe4000800063f */
[----:B------:R-:W-:Y:S01]  /*16b40*/  UIADD3 UR35, UR13, 0x1, URZ ;  /* 0x000000010d237890 */ /* 0x000fe2000fffe03f */
[----:B------:R-:W-:-:S11]  /*16b50*/  ULDC.64 UR30, c[0x0][0x198] ;  /* 0x00006600001e7ab9 */ /* 0x000fd60000000a00 */
.L_x_561:
[----:B------:R-:W-:-:S03]  /*16b60*/  UMOV UR8, 0xffffffff ;  /* 0xffffffff00087882 */ /* 0x000fc60000000000 */
[----:B------:R-:W-:Y:S05]  /*16b70*/  BRA.DIV UR8, `(.L_x_551) ;  /* 0x0000001208607947 */ /* 0x000fea000b800000 */
[----:B------:R-:W-:-:S13]  /*16b80*/  ELECT P6, URZ, PT ;  /* 0x00000000003f782f */ /* 0x000fda00038c0000 */
.L_x_575:
[----:B------:R-:W0:Y:S01]  /*16b90*/  LDC R4, c[0x0][0x28c] ;  /* 0x0000a300ff047b82 */ /* 0x000e220000000800 */
[----:B------:R-:W-:Y:S01]  /*16ba0*/  BSSY B1, `(.L_x_552) ;  /* 0x000003f000017945 */ /* 0x000fe20003800000 */
[----:B0-----:R-:W-:-:S13]  /*16bb0*/  ISETP.LT.OR P6, PT, R4, 0x1, !P6 ;  /* 0x000000010400780c */ /* 0x001fda00077c1670 */
[----:B------:R-:W-:Y:S05]  /*16bc0*/  @P6 BRA `(.L_x_553) ;  /* 0x0000000000f06947 */ /* 0x000fea0003800000 */
[----:B------:R-:W-:Y:S01]  /*16bd0*/  LEA R4, R2, UR28, 0x2 ;  /* 0x0000001c02047c11 */ /* 0x000fe2000f8e10ff */
[----:B------:R-:W-:Y:S01]  /*16be0*/  IMAD.MOV.U32 R12, RZ, RZ, RZ ;  /* 0x000000ffff0c7224 */ /* 0x000fe200078e00ff */
[----:B------:R-:W-:Y:S01]  /*16bf0*/  LEA R2, R3, UR6, 0x8 ;  /* 0x0000000603027c11 */ /* 0x000fe2000f8e40ff */
[----:B------:R-:W-:Y:S01]  /*16c00*/  IMAD.MOV.U32 R3, RZ, RZ, R0 ;  /* 0x000000ffff037224 */ /* 0x000fe200078e0000 */
[----:B------:R-:W-:Y:S01]  /*16c10*/  MOV R14, UR35 ;  /* 0x00000023000e7c02 */ /* 0x000fe20008000f00 */
[----:B------:R-:W-:Y:S02]  /*16c20*/  IMAD.SHL.U32 R11, R4, 0x40, RZ ;  /* 0x00000040040b7824 */ /* 0x000fe400078e00ff */
[----:B------:R-:W-:-:S07]  /*16c30*/  IMAD.MOV.U32 R4, RZ, RZ, R6 ;  /* 0x000000ffff047224 */ /* 0x000fce00078e0006 */
.L_x_556:
[----:B------:R-:W0:Y:S01]  /*16c40*/  S2R R10, SR_CgaCtaId ;  /* 0x00000000000a7919 */ /* 0x000e220000008800 */
[----:B------:R-:W-:Y:S01]  /*16c50*/  MOV R5, 0x400 ;  /* 0x0000040000057802 */ /* 0x000fe20000000f00 */
[----:B------:R-:W1:Y:S03]  /*16c60*/  S2R R7, SR_TID.X ;  /* 0x0000000000077919 */ /* 0x000e660000002100 */
[----:B0-----:R-:W-:Y:S02]  /*16c70*/  LEA R13, R10, R5, 0x18 ;  /* 0x000000050a0d7211 */ /* 0x001fe400078ec0ff */
[----:B------:R-:W-:Y:S02]  /*16c80*/  SHF.L.U32 R5, R3, 0x1f, RZ ;  /* 0x0000001f03057819 */ /* 0x000fe400000006ff */
[----:B-1----:R-:W-:Y:S01]  /*16c90*/  LOP3.LUT P1, RZ, R7, 0x7f, RZ, 0xc0, !PT ;  /* 0x0000007f07ff7812 */ /* 0x002fe2000782c0ff */
[----:B------:R-:W-:-:S04]  /*16ca0*/  IMAD R10, R4, 0x8, R13 ;  /* 0x00000008040a7824 */ /* 0x000fc800078e020d */
[----:B------:R-:W0:Y:S08]  /*16cb0*/  SYNCS.PHASECHK.TRANS64.TRYWAIT P0, [R10+URZ+0x38], R5 ;  /* 0x000038050a0075a7 */ /* 0x000e30000800017f */
[----:B------:R-:W1:Y:S01]  /*16cc0*/  @!P1 LDC R7, c[0x0][0x500] ;  /* 0x00014000ff079b82 */ /* 0x000e620000000800 */
[----:B0-----:R-:W-:Y:S05]  /*16cd0*/  @!P0 BRA `(.L_x_554) ;  /* 0x0000001000288947 */ /* 0x001fea0003800000 */
.L_x_576:
[----:B------:R-:W-:Y:S01]  /*16ce0*/  UPRMT UR8, UR26, 0x9910, URZ ;  /* 0x000099101a087896 */ /* 0x000fe2000800003f */
[----:B-1----:R1:W-:Y:S03]  /*16cf0*/  @!P1 SYNCS.ARRIVE.TRANS64 RZ, [R10+URZ], R7 ;  /* 0x000000070aff99a7 */ /* 0x0023e6000800003f */
[----:B------:R-:W-:-:S06]  /*16d00*/  UISETP.NE.AND UP0, UPT, UR8, 0x2, UPT ;  /* 0x000000020800788c */ /* 0x000fcc000bf05270 */
[----:B------:R-:W-:-:S13]  /*16d10*/  PLOP3.LUT P0, PT, PT, PT, UP0, 0x80, 0x0 ;  /* 0x000000000000781c */ /* 0x000fda0003f0f008 */
[----:B-1----:R-:W-:Y:S05]  /*16d20*/  @P0 BRA `(.L_x_555) ;  /* 0x0000000000040947 */ /* 0x002fea0003800000 */
[----:B------:R-:W-:Y:S01]  /*16d30*/  BPT.TRAP 0x1 ;  /* 0x000000040000795c */ /* 0x000fe20000300000 */
.L_x_555:
[----:B------:R-:W-:Y:S01]  /*16d40*/  R2UR UR8, R4 ;  /* 0x00000000040872ca */ /* 0x000fe200000e0000 */
[----:B------:R-:W-:Y:S01]  /*16d50*/  VIADD R14, R14, 0xffffffff ;  /* 0xffffffff0e0e7836 */ /* 0x000fe20000000000 */
[----:B------:R-:W-:Y:S01]  /*16d60*/  R2UR UR15, R13 ;  /* 0x000000000d0f72ca */ /* 0x000fe200000e0000 */
[----:B------:R-:W-:Y:S01]  /*16d70*/  UIADD3 UR14, UP0, UR30, 0xf0, URZ ;  /* 0x000000f01e0e7890 */ /* 0x000fe2000ff1e03f */
[----:B------:R-:W-:Y:S01]  /*16d80*/  R2UR UR29, R11 ;  /* 0x000000000b1d72ca */ /* 0x000fe200000e0000 */
[----:B------:R-:W-:Y:S01]  /*16d90*/  UIADD3 UR32, UP1, UR30, 0x1f0, URZ ;  /* 0x000001f01e207890 */ /* 0x000fe2000ff3e03f */
[----:B------:R-:W-:Y:S01]  /*16da0*/  R2UR UR9, R10 ;  /* 0x000000000a0972ca */ /* 0x000fe200000e0000 */
[----:B------:R-:W-:Y:S01]  /*16db0*/  UPRMT UR21, URZ, 0x5410, UR20 ;  /* 0x000054103f157896 */ /* 0x000fe20008000014 */
[----:B------:R-:W-:Y:S01]  /*16dc0*/  R2UR UR10, R12 ;  /* 0x000000000c0a72ca */ /* 0x000fe200000e0000 */
[----:B------:R-:W-:Y:S01]  /*16dd0*/  VIADD R4, R4, 0x1 ;  /* 0x0000000104047836 */ /* 0x000fe20000000000 */
[----:B------:R-:W-:Y:S01]  /*16de0*/  R2UR UR12, R9 ;  /* 0x00000000090c72ca */ /* 0x000fe200000e0000 */
[----:B------:R-:W-:Y:S01]  /*16df0*/  UPRMT UR36, URZ, 0x5410, UR19 ;  /* 0x000054103f247896 */ /* 0x000fe20008000013 */
[----:B------:R-:W-:Y:S01]  /*16e00*/  R2UR UR34, R2 ;  /* 0x00000000022272ca */ /* 0x000fe200000e0000 */
[----:B------:R-:W-:Y:S01]  /*16e10*/  USHF.L.U32 UR8, UR8, 0xd, URZ ;  /* 0x0000000d08087899 */ /* 0x000fe2000800063f */
[----:B------:R-:W-:Y:S01]  /*16e20*/  ISETP.GT.AND P1, PT, R14, 0x1, PT ;  /* 0x000000010e00780c */ /* 0x000fe20003f24270 */
[----:B------:R-:W-:Y:S01]  /*16e30*/  UIADD3.X UR33, URZ, UR31, URZ, UP1, !UPT ;  /* 0x0000001f3f217290 */ /* 0x000fe20008ffe43f */
[----:B------:R-:W-:Y:S01]  /*16e40*/  ISETP.NE.AND P0, PT, R4, 0x7, PT ;  /* 0x000000070400780c */ /* 0x000fe20003f05270 */
[----:B------:R-:W-:Y:S01]  /*16e50*/  ULEA UR11, UR28, UR8, 0xb ;  /* 0x000000081c0b7291 */ /* 0x000fe2000f8e583f */
[----:B------:R-:W-:Y:S01]  /*16e60*/  IADD3 R12, R12, 0x20, RZ ;  /* 0x000000200c0c7810 */ /* 0x000fe20007ffe0ff */
[----:B------:R-:W-:Y:S01]  /*16e70*/  ULOP3.LUT UR8, UR8, 0x1800, UR27, 0xf8, !UPT ;  /* 0x0000180008087892 */ /* 0x000fe2000f8ef81b */
[----:B0-----:R-:W-:Y:S01]  /*16e80*/  SEL R10, RZ, 0x1, P0 ;  /* 0x00000001ff0a7807 */ /* 0x001fe20000000000 */
[----:B------:R-:W-:Y:S01]  /*16e90*/  ULEA UR11, UR11, UR15, 0x1 ;  /* 0x0000000f0b0b7291 */ /* 0x000fe2000f8e083f */
[----:B------:R-:W-:Y:S01]  /*16ea0*/  SEL R4, R4, RZ, P0 ;  /* 0x000000ff04047207 */ /* 0x000fe20000000000 */
[----:B------:R-:W-:Y:S01]  /*16eb0*/  ULEA UR8, UR8, UR15, 0x1 ;  /* 0x0000000f08087291 */ /* 0x000fe2000f8e083f */
[----:B------:R-:W-:Y:S01]  /*16ec0*/  LOP3.LUT R3, R3, R10, RZ, 0x3c, !PT ;  /* 0x0000000a03037212 */ /* 0x000fe200078e3cff */
[----:B------:R-:W-:-:S02]  /*16ed0*/  UIADD3 UR24, UR11, 0x180, URZ ;  /* 0x000001800b187890 */ /* 0x000fc4000fffe03f */
[----:B------:R-:W-:Y:S02]  /*16ee0*/  UIADD3.X UR15, URZ, UR31, URZ, UP0, !UPT ;  /* 0x0000001f3f0f7290 */ /* 0x000fe400087fe43f */
[----:B------:R-:W-:Y:S01]  /*16ef0*/  UIADD3 UR25, UR8, 0x1c180, URZ ;  /* 0x0001c18008197890 */ /* 0x000fe2000fffe03f */
[----:B------:R-:W-:Y:S01]  /*16f00*/  UMOV UR16, 0x0 ;  /* 0x0000000000107882 */ /* 0x000fe20000000000 */
[----:B------:R-:W-:Y:S01]  /*16f10*/  UMOV UR17, 0x10000000 ;  /* 0x1000000000117882 */ /* 0x000fe20000000000 */
[----:B------:R-:W-:Y:S01]  /*16f20*/  UMOV UR11, UR29 ;  /* 0x0000001d000b7c82 */ /* 0x000fe20008000000 */
[----:B------:R-:W-:-:S03]  /*16f30*/  UMOV UR8, UR24 ;  /* 0x0000001800087c82 */ /* 0x000fc60008000000 */
[----:B------:R0:W-:Y:S02]  /*16f40*/  UTMALDG.3D.MULTICAST [UR8], [UR14], UR21, desc[UR16] ;  /* 0x000010080e0073b4 */ /* 0x0001e40008011815 */
[----:B0-----:R-:W-:Y:S01]  /*16f50*/  UMOV UR8, UR25 ;  /* 0x0000001900087c82 */ /* 0x001fe20008000000 */
[----:B------:R-:W-:Y:S02]  /*16f60*/  UMOV UR11, UR34 ;  /* 0x00000022000b7c82 */ /* 0x000fe40008000000 */
[----:B------:R0:W-:Y:S02]  /*16f70*/  UTMALDG.3D.MULTICAST [UR8], [UR32], UR36, desc[UR16] ;  /* 0x00001008200073b4 */ /* 0x0001e40008011824 */
[----:B0-----:R-:W-:Y:S05]  /*16f80*/  @P1 BRA `(.L_x_556) ;  /* 0xfffffffc002c1947 */ /* 0x001fea000383ffff */
.L_x_553:
[----:B------:R-:W-:Y:S05]  /*16f90*/  BSYNC B1 ;  /* 0x0000000000017941 */ /* 0x000fea0003800000 */
.L_x_552:
[----:B------:R-:W2:Y:S01]  /*16fa0*/  LDL.LU R15, [R1+0x200] ;  /* 0x00020000010f7983 */ /* 0x000ea20000300800 */
[----:B------:R-:W-:Y:S01]  /*16fb0*/  LOP3.LUT P1, RZ, R8, 0xff, RZ, 0xc0, !PT ;  /* 0x000000ff08ff7812 */ /* 0x000fe2000782c0ff */
[----:B------:R-:W-:Y:S01]  /*16fc0*/  VIADD R6, R6, UR13 ;  /* 0x0000000d06067c36 */ /* 0x000fe20008000000 */
[----:B------:R-:W-:Y:S01]  /*16fd0*/  ULDC.64 UR8, c[0x0][0x650] ;  /* 0x0001940000087ab9 */ /* 0x000fe20000000a00 */
[----:B------:R-:W3:Y:S01]  /*16fe0*/  LDL.LU R13, [R1+0x204] ;  /* 0x00020400010d7983 */ /* 0x000ee20000300800 */
[----:B------:R-:W-:Y:S01]  /*16ff0*/  UISETP.GE.U32.AND UP0, UPT, UR13, 0x7, UPT ;  /* 0x000000070d00788c */ /* 0x000fe2000bf06070 */
[C---:B------:R-:W-:Y:S01]  /*17000*/  IMAD.WIDE.U32 R2, R6.reuse, 0x24924925, RZ ;  /* 0x2492492506027825 */ /* 0x040fe200078e00ff */
[C---:B------:R-:W-:Y:S01]  /*17010*/  ISETP.GT.U32.AND P0, PT, R6.reuse, 0x6, PT ;  /* 0x000000060600780c */ /* 0x040fe20003f04070 */
[----:B------:R-:W-:Y:S01]  /*17020*/  BSSY B1, `(.L_x_557) ;  /* 0x0000074000017945 */ /* 0x000fe20003800000 */
[----:B------:R-:W-:Y:S01]  /*17030*/  MOV R9, 0xffffffff ;  /* 0xffffffff00097802 */ /* 0x000fe20000000f00 */
[----:B------:R-:W-:Y:S01]  /*17040*/  IMAD.IADD R2, R6, 0x1, -R3 ;  /* 0x0000000106027824 */ /* 0x000fe200078e0a03 */
[----:B------:R-:W-:-:S03]  /*17050*/  PRMT R8, RZ, 0x7610, R8 ;  /* 0x00007610ff087816 */ /* 0x000fc60000000008 */
[----:B------:R-:W0:Y:S01]  /*17060*/  @P1 S2R R4, SR_CgaCtaId ;  /* 0x0000000000041919 */ /* 0x000e220000008800 */
[----:B------:R-:W-:Y:S02]  /*17070*/  LEA.HI R2, R2, R3, RZ, 0x1f ;  /* 0x0000000302027211 */ /* 0x000fe400078ff8ff */
[----:B------:R-:W-:-:S04]  /*17080*/  @P1 MOV R3, 0x400 ;  /* 0x0000040000031802 */ /* 0x000fc80000000f00 */
[----:B0-----:R-:W-:Y:S01]  /*17090*/  @P1 LEA R3, R4, R3, 0x18 ;  /* 0x0000000304031211 */ /* 0x001fe200078ec0ff */
[----:B------:R-:W-:-:S03]  /*170a0*/  IMAD.U32 R4, RZ, RZ, UR13 ;  /* 0x0000000dff047e24 */ /* 0x000fc6000f8e00ff */
[----:B------:R0:W-:Y:S01]  /*170b0*/  @P1 SYNCS.ARRIVE.TRANS64.A1T0 RZ, [R3+URZ+0x88], RZ ;  /* 0x000088ff03ff19a7 */ /* 0x0001e2000810003f */
[----:B------:R-:W-:Y:S02]  /*170c0*/  PLOP3.LUT P1, PT, PT, PT, UP0, 0x80, 0x0 ;  /* 0x000000000000781c */ /* 0x000fe40003f2f008 */
[----:B------:R-:W-:Y:S02]  /*170d0*/  ISETP.LT.U32.AND P0, PT, R4, 0x7, P0 ;  /* 0x000000070400780c */ /* 0x000fe40000701070 */
[----:B------:R-:W-:Y:S02]  /*170e0*/  PRMT R4, RZ, 0x7610, R4 ;  /* 0x00007610ff047816 */ /* 0x000fe40000000004 */
[----:B0-----:R-:W-:-:S04]  /*170f0*/  SEL R3, RZ, 0x1, !P0 ;  /* 0x00000001ff037807 */ /* 0x001fc80004000000 */
[----:B------:R-:W-:Y:S02]  /*17100*/  LOP3.LUT R0, R0, R3, RZ, 0x3c, !PT ;  /* 0x0000000300007212 */ /* 0x000fe400078e3cff */
[----:B------:R-:W-:Y:S01]  /*17110*/  SHF.R.U32.HI R3, RZ, 0x2, R2 ;  /* 0x00000002ff037819 */ /* 0x000fe20000011602 */
[----:B------:R-:W-:-:S03]  /*17120*/  IMAD.MOV.U32 R2, RZ, RZ, -0x1 ;  /* 0xffffffffff027424 */ /* 0x000fc600078e00ff */
[----:B------:R-:W-:Y:S01]  /*17130*/  @P1 LOP3.LUT R0, R0, 0x1, R3, 0x78, !PT ;  /* 0x0000000100001812 */ /* 0x000fe200078e7803 */
[----:B------:R-:W-:Y:S02]  /*17140*/  IMAD R6, R3, -0x7, R6 ;  /* 0xfffffff903067824 */ /* 0x000fe400078e0206 */
[----:B------:R-:W-:Y:S01]  /*17150*/  IMAD.MOV.U32 R3, RZ, RZ, -0x1 ;  /* 0xffffffffff037424 */ /* 0x000fe200078e00ff */
[----:B---3--:R-:W-:-:S04]  /*17160*/  IADD3 R13, P0, R13, UR22, RZ ;  /* 0x000000160d0d7c10 */ /* 0x008fc8000ff1e0ff */
[----:B--2---:R-:W-:Y:S01]  /*17170*/  IADD3.X R15, R15, UR18, RZ, P0, !PT ;  /* 0x000000120f0f7c10 */ /* 0x004fe200087fe4ff */
[----:B------:R0:W-:Y:S01]  /*17180*/  STL [R1+0x204], R13 ;  /* 0x0002040d01007387 */ /* 0x0001e20000100800 */
[----:B------:R-:W-:-:S03]  /*17190*/  ISETP.GE.U32.AND P0, PT, R13, UR8, PT ;  /* 0x000000080d007c0c */ /* 0x000fc6000bf06070 */
[----:B------:R0:W-:Y:S01]  /*171a0*/  STL [R1+0x200], R15 ;  /* 0x0002000f01007387 */ /* 0x0001e20000100800 */
[----:B------:R-:W-:-:S13]  /*171b0*/  ISETP.GE.U32.AND.EX P0, PT, R15, UR9, PT, P0 ;  /* 0x000000090f007c0c */ /* 0x000fda000bf06100 */
[----:B0-----:R-:W-:Y:S05]  /*171c0*/  @P0 BRA `(.L_x_558) ;  /* 0x0000000400640947 */ /* 0x001fea0003800000 */
[----:B------:R-:W0:Y:S01]  /*171d0*/  S2R R7, SR_CTAID.X ;  /* 0x0000000000077919 */ /* 0x000e220000002500 */
[----:B------:R-:W-:Y:S01]  /*171e0*/  ULDC UR8, c[0x0][0x150] ;  /* 0x0000540000087ab9 */ /* 0x000fe20000000800 */
[----:B------:R-:W1:Y:S01]  /*171f0*/  LDC R4, c[0x0][0x144] ;  /* 0x00005100ff047b82 */ /* 0x000e620000000800 */
[----:B------:R-:W-:Y:S01]  /*17200*/  UISETP.NE.AND UP0, UPT, UR45, URZ, UPT ;  /* 0x0000003f2d00728c */ /* 0x000fe2000bf05270 */
[----:B------:R-:W2:Y:S01]  /*17210*/  S2R R5, SR_CTAID.Y ;  /* 0x0000000000057919 */ /* 0x000ea20000002600 */
[----:B------:R-:W-:-:S04]  /*17220*/  ULDC UR11, c[0x0][0x630] ;  /* 0x00018c00000b7ab9 */ /* 0x000fc80000000800 */
[----:B------:R-:W-:Y:S01]  /*17230*/  PLOP3.LUT P0, PT, PT, PT, UP0, 0x80, 0x0 ;  /* 0x000000000000781c */ /* 0x000fe20003f0f008 */
[----:B------:R-:W3:Y:S01]  /*17240*/  LDC R10, c[0x0][0x148] ;  /* 0x00005200ff0a7b82 */ /* 0x000ee20000000800 */
[----:B0-----:R-:W-:Y:S02]  /*17250*/  I2FP.F32.U32 R2, R7 ;  /* 0x0000000700027245 */ /* 0x001fe40000201000 */
[----:B--2---:R-:W-:-:S03]  /*17260*/  I2FP.F32.U32 R3, R5 ;  /* 0x0000000500037245 */ /* 0x004fc60000201000 */
[----:B------:R-:W-:Y:S01]  /*17270*/  FMUL R2, R2, UR8 ;  /* 0x0000000802027c20 */ /* 0x000fe20008400000 */
[----:B------:R-:W-:Y:S02]  /*17280*/  ULDC UR8, c[0x0][0x154] ;  /* 0x0000550000087ab9 */ /* 0x000fe40000000800 */
[----:B------:R-:W-:Y:S01]  /*17290*/  FMUL R9, R3, UR8 ;  /* 0x0000000803097c20 */ /* 0x000fe20008400000 */
[----:B------:R-:W-:Y:S02]  /*172a0*/  ULDC.64 UR8, c[0x0][0x628] ;  /* 0x00018a0000087ab9 */ /* 0x000fe40000000a00 */
[----:B------:R-:W0:Y:S08]  /*172b0*/  F2I.U32.TRUNC.NTZ R2, R2 ;  /* 0x0000000200027305 */ /* 0x000e30000020f000 */
[----:B------:R-:W2:Y:S01]  /*172c0*/  F2I.U32.TRUNC.NTZ R9, R9 ;  /* 0x0000000900097305 */ /* 0x000ea2000020f000 */
[----:B0-----:R-:W-:-:S02]  /*172d0*/  IMAD.MOV R3, RZ, RZ, -R2 ;  /* 0x000000ffff037224 */ /* 0x001fc400078e0a02 */
[----:B------:R-:W-:Y:S02]  /*172e0*/  IMAD.MOV.U32 R2, RZ, RZ, R13 ;  /* 0x000000ffff027224 */ /* 0x000fe400078e000d */
[----:B-1----:R-:W-:Y:S02]  /*172f0*/  IMAD R7, R4, R3, R7 ;  /* 0x0000000304077224 */ /* 0x002fe400078e0207 */
[----:B--2---:R-:W-:-:S04]  /*17300*/  IMAD.MOV R3, RZ, RZ, -R9 ;  /* 0x000000ffff037224 */ /* 0x004fc800078e0a09 */
[----:B---3--:R-:W-:Y:S01]  /*17310*/  @P0 IMAD R7, R10, R3, R5 ;  /* 0x000000030a070224 */ /* 0x008fe200078e0205 */
[----:B------:R-:W-:Y:S01]  /*17320*/  ISETP.NE.U32.AND P0, PT, RZ, UR8, PT ;  /* 0x00000008ff007c0c */ /* 0x000fe2000bf05070 */
[----:B------:R-:W-:-:S03]  /*17330*/  IMAD.MOV.U32 R3, RZ, RZ, R15 ;  /* 0x000000ffff037224 */ /* 0x000fc600078e000f */
[----:B------:R-:W-:-:S13]  /*17340*/  ISETP.NE.AND.EX P0, PT, RZ, UR9, PT, P0 ;  /* 0x00000009ff007c0c */ /* 0x000fda000bf05300 */
[----:B------:R-:W-:Y:S05]  /*17350*/  @!P0 BRA `(.L_x_559) ;  /* 0x0000000000288947 */ /* 0x000fea0003800000 */
[----:B------:R-:W-:Y:S02]  /*17360*/  ULDC UR10, c[0x0][0x634] ;  /* 0x00018d00000a7ab9 */ /* 0x000fe40000000800 */
[----:B------:R-:W-:-:S05]  /*17370*/  IADD3 R3, P0, R13, UR10, RZ ;  /* 0x0000000a0d037c10 */ /* 0x000fca000ff1e0ff */
[----:B------:R-:W-:-:S04]  /*17380*/  IMAD.X R9, RZ, RZ, R15, P0 ;  /* 0x000000ffff097224 */ /* 0x000fc800000e060f */
[----:B------:R-:W-:-:S04]  /*17390*/  IMAD.WIDE.U32 R4, R9, UR8, RZ ;  /* 0x0000000809047c25 */ /* 0x000fc8000f8e00ff */
[----:B------:R-:W-:-:S04]  /*173a0*/  IMAD.WIDE.U32 R4, P0, R3, UR9, R4 ;  /* 0x0000000903047c25 */ /* 0x000fc8000f800004 */
[----:B------:R-:W-:-:S04]  /*173b0*/  IMAD.WIDE.U32 R2, R3, UR8, RZ ;  /* 0x0000000803027c25 */ /* 0x000fc8000f8e00ff */
[----:B------:R-:W-:Y:S01]  /*173c0*/  IMAD.MOV.U32 R2, RZ, RZ, R5 ;  /* 0x000000ffff027224 */ /* 0x000fe200078e0005 */
[----:B------:R-:W-:Y:S02]  /*173d0*/  IADD3 RZ, P1, R3, R4, RZ ;  /* 0x0000000403ff7210 */ /* 0x000fe40007f3e0ff */
[----:B------:R-:W-:-:S03]  /*173e0*/  IADD3.X R3, RZ, RZ, RZ, P0, !PT ;  /* 0x000000ffff037210 */ /* 0x000fc600007fe4ff */
[----:B------:R-:W-:-:S08]  /*173f0*/  IMAD.WIDE.U32.X R2, R9, UR9, R2, P1 ;  /* 0x0000000909027c25 */ /* 0x000fd000088e0402 */
.L_x_559:
[--C-:B------:R-:W-:Y:S01]  /*17400*/  SHF.R.U64 R9, R2, UR11, R3.reuse ;  /* 0x0000000b02097c19 */ /* 0x100fe20008001203 */
[----:B------:R-:W-:Y:S01]  /*17410*/  ULDC.64 UR8, c[0x0][0x620] ;  /* 0x0001880000087ab9 */ /* 0x000fe20000000a00 */
[----:B------:R-:W-:Y:S01]  /*17420*/  SHF.R.U32.HI R2, RZ, UR11, R3 ;  /* 0x0000000bff027c19 */ /* 0x000fe20008011603 */
[----:B------:R-:W-:Y:S01]  /*17430*/  IMAD.MOV.U32 R3, RZ, RZ, R15 ;  /* 0x000000ffff037224 */ /* 0x000fe200078e000f */
[----:B------:R-:W-:Y:S01]  /*17440*/  IADD3 R11, P0, RZ, -R9, RZ ;  /* 0x80000009ff0b7210 */ /* 0x000fe20007f1e0ff */
[----:B------:R-:W-:-:S04]  /*17450*/  ULDC.64 UR10, c[0x0][0x640] ;  /* 0x00019000000a7ab9 */ /* 0x000fc80000000a00 */
[----:B------:R-:W-:Y:S01]  /*17460*/  IMAD.X R2, RZ, RZ, ~R2, P0 ;  /* 0x000000ffff027224 */ /* 0x000fe200000e0e02 */
[----:B------:R-:W-:-:S03]  /*17470*/  ISETP.NE.U32.AND P0, PT, RZ, UR10, PT ;  /* 0x0000000aff007c0c */ /* 0x000fc6000bf05070 */
[----:B------:R-:W-:Y:S01]  /*17480*/  IMAD R2, R2, UR8, RZ ;  /* 0x0000000802027c24 */ /* 0x000fe2000f8e02ff */
[----:B------:R-:W-:-:S03]  /*17490*/  ISETP.NE.AND.EX P0, PT, RZ, UR11, PT, P0 ;  /* 0x0000000bff007c0c */ /* 0x000fc6000bf05300 */
[----:B------:R-:W-:Y:S02]  /*174a0*/  IMAD R5, R11, UR9, R2 ;  /* 0x000000090b057c24 */ /* 0x000fe4000f8e0202 */
[----:B------:R-:W-:-:S04]  /*174b0*/  IMAD.MOV.U32 R2, RZ, RZ, R13 ;  /* 0x000000ffff027224 */ /* 0x000fc800078e000d */
[----:B------:R-:W-:Y:S01]  /*174c0*/  IMAD.WIDE.U32 R2, R11, UR8, R2 ;  /* 0x000000080b027c25 */ /* 0x000fe2000f8e0002 */
[----:B------:R-:W-:-:S03]  /*174d0*/  ULDC UR8, c[0x0][0x618] ;  /* 0x0001860000087ab9 */ /* 0x000fc60000000800 */
[----:B------:R-:W-:-:S05]  /*174e0*/  IMAD.IADD R3, R3, 0x1, R5 ;  /* 0x0000000103037824 */ /* 0x000fca00078e0205 */
[--C-:B------:R-:W-:Y:S02]  /*174f0*/  SHF.R.U64 R10, R2, UR8, R3.reuse ;  /* 0x00000008020a7c19 */ /* 0x100fe40008001203 */
[----:B------:R-:W-:Y:S01]  /*17500*/  SHF.R.U32.HI R3, RZ, UR8, R3 ;  /* 0x00000008ff037c19 */ /* 0x000fe20008011603 */
[----:B------:R-:W-:-:S03]  /*17510*/  ULDC UR8, c[0x0][0x608] ;  /* 0x0001820000087ab9 */ /* 0x000fc60000000800 */
[--C-:B------:R-:W-:Y:S02]  /*17520*/  SHF.R.U64 R12, R10, UR8, R3.reuse ;  /* 0x000000080a0c7c19 */ /* 0x100fe40008001203 */
[----:B------:R-:W-:Y:S01]  /*17530*/  SHF.R.U32.HI R3, RZ, UR8, R3 ;  /* 0x00000008ff037c19 */ /* 0x000fe20008011603 */
[----:B------:R-:W-:-:S03]  /*17540*/  ULDC UR8, c[0x0][0x658] ;  /* 0x0001960000087ab9 */ /* 0x000fc60000000800 */
[--C-:B------:R-:W-:Y:S02]  /*17550*/  SHF.R.U32.HI R13, RZ, UR8, R3.reuse ;  /* 0x00000008ff0d7c19 */ /* 0x100fe40008011603 */
[----:B------:R-:W-:-:S03]  /*17560*/  SHF.R.U64 R11, R12, UR8, R3 ;  /* 0x000000080c0b7c19 */ /* 0x000fc60008001203 */
[----:B------:R-:W-:Y:S01]  /*17570*/  IMAD.MOV.U32 R3, RZ, RZ, R13 ;  /* 0x000000ffff037224 */ /* 0x000fe200078e000d */
[----:B------:R-:W-:Y:S01]  /*17580*/  MOV R2, R11 ;  /* 0x0000000b00027202 */ /* 0x000fe20000000f00 */
[----:B------:R-:W-:Y:S06]  /*17590*/  @!P0 BRA `(.L_x_560) ;  /* 0x0000000000288947 */ /* 0x000fec0003800000 */
[----:B------:R-:W-:Y:S02]  /*175a0*/  ULDC UR8, c[0x0][0x64c] ;  /* 0x0001930000087ab9 */ /* 0x000fe40000000800 */
[----:B------:R-:W-:-:S05]  /*175b0*/  IADD3 R3, P0, R11, UR8, RZ ;  /* 0x000000080b037c10 */ /* 0x000fca000ff1e0ff */
[----:B------:R-:W-:-:S04]  /*175c0*/  IMAD.X R13, RZ, RZ, R13, P0 ;  /* 0x000000ffff0d7224 */ /* 0x000fc800000e060d */
[----:B------:R-:W-:-:S04]  /*175d0*/  IMAD.WIDE.U32 R4, R13, UR10, RZ ;  /* 0x0000000a0d047c25 */ /* 0x000fc8000f8e00ff */
[----:B------:R-:W-:-:S04]  /*175e0*/  IMAD.WIDE.U32 R4, P0, R3, UR11, R4 ;  /* 0x0000000b03047c25 */ /* 0x000fc8000f800004 */
[----:B------:R-:W-:-:S04]  /*175f0*/  IMAD.WIDE.U32 R2, R3, UR10, RZ ;  /* 0x0000000a03027c25 */ /* 0x000fc8000f8e00ff */
[----:B------:R-:W-:Y:S01]  /*17600*/  IMAD.MOV.U32 R2, RZ, RZ, R5 ;  /* 0x000000ffff027224 */ /* 0x000fe200078e0005 */
[----:B------:R-:W-:Y:S01]  /*17610*/  IADD3 RZ, P1, R3, R4, RZ ;  /* 0x0000000403ff7210 */ /* 0x000fe20007f3e0ff */
[----:B------:R-:W-:-:S04]  /*17620*/  IMAD.X R3, RZ, RZ, RZ, P0 ;  /* 0x000000ffff037224 */ /* 0x000fc800000e06ff */
[----:B------:R-:W-:-:S08]  /*17630*/  IMAD.WIDE.U32.X R2, R13, UR11, R2, P1 ;  /* 0x0000000b0d027c25 */ /* 0x000fd000088e0402 */
.L_x_560:
[----:B------:R-:W-:Y:S01]  /*17640*/  ULDC UR8, c[0x0][0x648] ;  /* 0x0001920000087ab9 */ /* 0x000fe20000000800 */
[----:B------:R-:W-:Y:S01]  /*17650*/  LOP3.LUT R12, R12, UR7, RZ, 0xc0, !PT ;  /* 0x000000070c0c7c12 */ /* 0x000fe2000f8ec0ff */
[----:B------:R-:W-:Y:S01]  /*17660*/  UISETP.NE.AND UP0, UPT, UR45, URZ, UPT ;  /* 0x0000003f2d00728c */ /* 0x000fe2000bf05270 */
[----:B------:R-:W-:Y:S01]  /*17670*/  SHF.R.U64 R3, R2, UR8, R3 ;  /* 0x0000000802037c19 */ /* 0x000fe20008001203 */
[----:B------:R-:W-:Y:S01]  /*17680*/  ULDC UR8, c[0x0][0x638] ;  /* 0x00018e0000087ab9 */ /* 0x000fe20000000800 */
[----:B------:R-:W-:-:S03]  /*17690*/  MOV R4, 0x1 ;  /* 0x0000000100047802 */ /* 0x000fc60000000f00 */
[----:B------:R-:W-:Y:S01]  /*176a0*/  IMAD.MOV R2, RZ, RZ, -R3 ;  /* 0x000000ffff027224 */ /* 0x000fe200078e0a03 */
[----:B------:R-:W-:Y:S01]  /*176b0*/  PLOP3.LUT P0, PT, PT, PT, UP0, 0x40, 0x0 ;  /* 0x000000000000781c */ /* 0x000fe20003f0e808 */
[----:B------:R-:W-:Y:S01]  /*176c0*/  IMAD R12, R3, UR5, R12 ;  /* 0x00000005030c7c24 */ /* 0x000fe2000f8e020c */
[----:B------:R-:W-:Y:S01]  /*176d0*/  PLOP3.LUT P1, PT, PT, PT, UP0, 0x40, 0x0 ;  /* 0x000000000000781c */ /* 0x000fe20003f2e808 */
[----:B------:R-:W-:Y:S01]  /*176e0*/  IMAD R11, R2, UR8, R11 ;  /* 0x00000008020b7c24 */ /* 0x000fe2000f8e020b */
[----:B------:R-:W-:Y:S01]  /*176f0*/  ULDC UR8, c[0x0][0x610] ;  /* 0x0001840000087ab9 */ /* 0x000fe20000000800 */
[----:B------:R-:W-:Y:S01]  /*17700*/  LOP3.LUT R2, R10, UR4, RZ, 0xc0, !PT ;  /* 0x000000040a027c12 */ /* 0x000fe2000f8ec0ff */
[----:B------:R-:W-:Y:S01]  /*17710*/  IMAD R7, R12, UR8, R7 ;  /* 0x000000080c077c24 */ /* 0x000fe2000f8e0207 */
[----:B------:R-:W-:-:S03]  /*17720*/  ULDC UR8, c[0x0][0x600] ;  /* 0x0001800000087ab9 */ /* 0x000fc60000000800 */
[----:B------:R-:W-:-:S05]  /*17730*/  IMAD R2, R11, UR8, R2 ;  /* 0x000000080b027c24 */ /* 0x000fca000f8e0202 */
[----:B------:R-:W-:Y:S02]  /*17740*/  SEL R3, R2, R7, P0 ;  /* 0x0000000702037207 */ /* 0x000fe40000000000 */
[----:B------:R-:W-:-:S07]  /*17750*/  SEL R2, R7, R2, P1 ;  /* 0x0000000207027207 */ /* 0x000fce0000800000 */
.L_x_558:
[----:B------:R-:W-:Y:S05]  /*17760*/  BSYNC B1 ;  /* 0x0000000000017941 */ /* 0x000fea0003800000 */
.L_x_557:
[----:B------:R-:W-:-:S13]  /*17770*/  LOP3.LUT P0, RZ, R4, 0xff, RZ, 0xc0, !PT ;  /* 0x000000ff04ff7812 */ /* 0x000fda000780c0ff */
[----:B------:R-:W-:Y:S05]  /*17780*/  @P0 BRA `(.L_x_561) ;  /* 0xfffffff000f40947 */ /* 0x000fea000383ffff */
[----:B------:R-:W-:Y:S05]  /*17790*/  BSYNC B0 ;  /* 0x0000000000007941 */ /* 0x000fea0003800000 */
.L_x_550:
[----:B------:R-:W-:-:S03]  /*177a0*/  UMOV UR8, 0xffffffff ;  /* 0xffffffff00087882 */ /* 0x000fc60000000000 */
[----:B------:R-:W-:Y:S05]  /*177b0*/  BRA.DIV UR8, `(.L_x_562) ;  /* 0x0000000608847947 */ /* 0x000fea000b800000 */
[----:B------:R-:W-:-:S13]  /*177c0*/  ELECT P6, URZ, PT ;  /* 0x00000000003f782f */ /* 0x000fda00038c0000 */
.L_x_579:
[----:B------:R-:W-:Y:S04]  /*177d0*/  BSSY B0, `(.L_x_563) ;  /* 0x0000047000007945 */ /* 0x000fe80003800000 */
[----:B------:R-:W-:Y:S05]  /*177e0*/  @!P6 BRA `(.L_x_564) ;  /* 0x000000040014e947 */ /* 0x000fea0003800000 */
[----:B------:R-:W-:-:S04]  /*177f0*/  ULOP3.LUT UR8, UR40, 0x2, URZ, 0xfc, !UPT ;  /* 0x0000000228087892 */ /* 0x000fc8000f8efc3f */
[----:B------:R-:W-:-:S06]  /*17800*/  UISETP.NE.AND UP0, UPT, UR8, 0x3, UPT ;  /* 0x000000030800788c */ /* 0x000fcc000bf05270 */
[----:B------:R-:W-:-:S13]  /*17810*/  PLOP3.LUT P0, PT, PT, PT, UP0, 0x80, 0x0 ;  /* 0x000000000000781c */ /* 0x000fda0003f0f008 */
[----:B------:R-:W-:Y:S05]  /*17820*/  @!P0 BRA `(.L_x_565) ;  /* 0x0000000000048947 */ /* 0x000fea0003800000 */
[----:B------:R-:W-:Y:S01]  /*17830*/  BPT.TRAP 0x1 ;  /* 0x000000040000795c */ /* 0x000fe20000300000 */
.L_x_565:
[----:B------:R-:W0:Y:S01]  /*17840*/  S2R R3, SR_CgaCtaId ;  /* 0x0000000000037919 */ /* 0x000e220000008800 */
[----:B------:R-:W-:-:S04]  /*17850*/  MOV R2, 0x400 ;  /* 0x0000040000027802 */ /* 0x000fc80000000f00 */
[----:B0-----:R-:W-:Y:S02]  /*17860*/  LEA R3, R3, R2, 0x18 ;  /* 0x0000000203037211 */ /* 0x001fe400078ec0ff */
[----:B------:R-:W-:-:S03]  /*17870*/  SHF.L.U32 R2, R0, 0x1f, RZ ;  /* 0x0000001f00027819 */ /* 0x000fc600000006ff */
[----:B------:R-:W-:-:S04]  /*17880*/  VIADD R3, R3, 0x38 ;  /* 0x0000003803037836 */ /* 0x000fc80000000000 */
[----:B------:R-:W-:-:S04]  /*17890*/  IMAD R5, R6, 0x8, R3 ;  /* 0x0000000806057824 */ /* 0x000fc800078e0203 */
[----:B------:R-:W0:Y:S02]  /*178a0*/  SYNCS.PHASECHK.TRANS64.TRYWAIT P0, [R5+URZ], R2 ;  /* 0x00000002050075a7 */ /* 0x000e24000800017f */
[----:B0-----:R-:W-:Y:S05]  /*178b0*/  @!P0 BRA `(.L_x_566) ;  /* 0x0000000400648947 */ /* 0x001fea0003800000 */
.L_x_580:
[----:B------:R-:W-:-:S05]  /*178c0*/  VIADD R6, R6, 0x1 ;  /* 0x0000000106067836 */ /* 0x000fca0000000000 */
[----:B------:R-:W-:-:S04]  /*178d0*/  ISETP.NE.AND P0, PT, R6, 0x7, PT ;  /* 0x000000070600780c */ /* 0x000fc80003f05270 */
[----:B0-----:R-:W-:Y:S02]  /*178e0*/  SEL R5, RZ, 0x1, P0 ;  /* 0x00000001ff057807 */ /* 0x001fe40000000000 */
[----:B------:R-:W-:Y:S02]  /*178f0*/  SEL R6, R6, RZ, P0 ;  /* 0x000000ff06067207 */ /* 0x000fe40000000000 */
[----:B------:R-:W-:-:S03]  /*17900*/  LOP3.LUT R5, R0, R5, RZ, 0x3c, !PT ;  /* 0x0000000500057212 */ /* 0x000fc600078e3cff */
[----:B------:R-:W-:Y:S01]  /*17910*/  IMAD R7, R6, 0x8, R3 ;  /* 0x0000000806077824 */ /* 0x000fe200078e0203 */
[----:B------:R-:W-:-:S04]  /*17920*/  SHF.L.U32 R0, R5, 0x1f, RZ ;  /* 0x0000001f05007819 */ /* 0x000fc800000006ff */
[----:B------:R-:W0:Y:S02]  /*17930*/  SYNCS.PHASECHK.TRANS64.TRYWAIT P0, [R7+URZ], R0 ;  /* 0x00000000070075a7 */ /* 0x000e24000800017f */
[----:B0-----:R-:W-:Y:S05]  /*17940*/  @!P0 BRA `(.L_x_567) ;  /* 0x0000000400548947 */ /* 0x001fea0003800000 */
.L_x_581:
[----:B0-----:R-:W-:-:S05]  /*17950*/  VIADD R0, R6, 0x1 ;  /* 0x0000000106007836 */ /* 0x001fca0000000000 */
[----:B------:R-:W-:-:S04]  /*17960*/  ISETP.NE.AND P0, PT, R0, 0x7, PT ;  /* 0x000000070000780c */ /* 0x000fc80003f05270 */
[----:B------:R-:W-:Y:S02]  /*17970*/  SEL R2, RZ, 0x1, P0 ;  /* 0x00000001ff027807 */ /* 0x000fe40000000000 */
[----:B------:R-:W-:Y:S02]  /*17980*/  SEL R4, R0, RZ, P0 ;  /* 0x000000ff00047207 */ /* 0x000fe40000000000 */
[----:B------:R-:W-:Y:S02]  /*17990*/  LOP3.LUT R5, R5, R2, RZ, 0x3c, !PT ;  /* 0x0000000205057212 */ /* 0x000fe400078e3cff */
[----:B------:R-:W-:Y:S02]  /*179a0*/  LEA R7, R4, R3, 0x3 ;  /* 0x0000000304077211 */ /* 0x000fe400078e18ff */
[----:B------:R-:W-:-:S04]  /*179b0*/  SHF.L.U32 R0, R5, 0x1f, RZ ;  /* 0x0000001f05007819 */ /* 0x000fc800000006ff */
[----:B------:R-:W0:Y:S02]  /*179c0*/  SYNCS.PHASECHK.TRANS64.TRYWAIT P0, [R7+URZ], R0 ;  /* 0x00000000070075a7 */ /* 0x000e24000800017f */
[----:B0-----:R-:W-:Y:S05]  /*179d0*/  @!P0 BRA `(.L_x_568) ;  /* 0x0000000400448947 */ /* 0x001fea0003800000 */
.L_x_582:
[----:B0-----:R-:W-:-:S05]  /*179e0*/  VIADD R0, R4, 0x1 ;  /* 0x0000000104007836 */ /* 0x001fca0000000000 */
[----:B------:R-:W-:-:S04]  /*179f0*/  ISETP.NE.AND P0, PT, R0, 0x7, PT ;  /* 0x000000070000780c */ /* 0x000fc80003f05270 */
[----:B------:R-:W-:Y:S02]  /*17a00*/  SEL R2, RZ, 0x1, P0 ;  /* 0x00000001ff027807 */ /* 0x000fe40000000000 */
[----:B------:R-:W-:Y:S02]  /*17a10*/  SEL R4, R0, RZ, P0 ;  /* 0x000000ff00047207 */ /* 0x000fe40000000000 */
[----:B------:R-:W-:-:S03]  /*17a20*/  LOP3.LUT R5, R5, R2, RZ, 0x3c, !PT ;  /* 0x0000000205057212 */ /* 0x000fc600078e3cff */
[----:B------:R-:W-:Y:S01]  /*17a30*/  IMAD R7, R4, 0x8, R3 ;  /* 0x0000000804077824 */ /* 0x000fe200078e0203 */
[----:B------:R-:W-:-:S04]  /*17a40*/  SHF.L.U32 R0, R5, 0x1f, RZ ;  /* 0x0000001f05007819 */ /* 0x000fc800000006ff */
[----:B------:R-:W0:Y:S02]  /*17a50*/  SYNCS.PHASECHK.TRANS64.TRYWAIT P0, [R7+URZ], R0 ;  /* 0x00000000070075a7 */ /* 0x000e24000800017f */
[----:B0-----:R-:W-:Y:S05]  /*17a60*/  @!P0 BRA `(.L_x_569) ;  /* 0x0000000400348947 */ /* 0x001fea0003800000 */
.L_x_583:
        /* <DEDUP_REMOVED lines=9> */
.L_x_584:
        /* <DEDUP_REMOVED lines=9> */
.L_x_585:
[----:B0-----:R-:W-:-:S05]  /*17b90*/  VIADD R0, R4, 0x1 ;  /* 0x0000000104007836 */ /* 0x001fca0000000000 */
[----:B------:R-:W-:-:S04]  /*17ba0*/  ISETP.NE.AND P0, PT, R0, 0x7, PT ;  /* 0x000000070000780c */ /* 0x000fc80003f05270 */
[----:B------:R-:W-:Y:S02]  /*17bb0*/  SEL R2, RZ, 0x1, P0 ;  /* 0x00000001ff027807 */ /* 0x000fe40000000000 */
[----:B------:R-:W-:Y:S02]  /*17bc0*/  SEL R0, R0, RZ, P0 ;  /* 0x000000ff00007207 */ /* 0x000fe40000000000 */
[----:B------:R-:W-:-:S03]  /*17bd0*/  LOP3.LUT R2, R5, R2, RZ, 0x3c, !PT ;  /* 0x0000000205027212 */ /* 0x000fc600078e3cff */
[----:B------:R-:W-:Y:S01]  /*17be0*/  IMAD R3, R0, 0x8, R3 ;  /* 0x0000000800037824 */ /* 0x000fe200078e0203 */
[----:B------:R-:W-:-:S07]  /*17bf0*/  SHF.L.U32 R0, R2, 0x1f, RZ ;  /* 0x0000001f02007819 */ /* 0x000fce00000006ff */
.L_x_572:
[----:B0-----:R0:W1:Y:S02]  /*17c00*/  SYNCS.PHASECHK.TRANS64.TRYWAIT P0, [R3+URZ], R0 ;  /* 0x00000000030075a7 */ /* 0x001064000800017f */
[----:B-1----:R-:W-:Y:S05]  /*17c10*/  @!P0 NANOSLEEP.SYNCS 0x989680 ;  /* 0x009896800000895d */ /* 0x002fea0003900000 */
[----:B------:R-:W1:Y:S02]  /*17c20*/  @!P0 SYNCS.PHASECHK.TRANS64 P0, [R3+URZ], R0 ;  /* 0x00000000030085a7 */ /* 0x000e64000800007f */
[----:B-1----:R-:W-:Y:S05]  /*17c30*/  @!P0 BRA `(.L_x_572) ;  /* 0xfffffffc00f08947 */ /* 0x002fea000383ffff */
.L_x_564:
[----:B------:R-:W-:Y:S05]  /*17c40*/  BSYNC B0 ;  /* 0x0000000000007941 */ /* 0x000fea0003800000 */
.L_x_563:
[----:B------:R-:W-:Y:S05]  /*17c50*/  EXIT ;  /* 0x000000000000794d */ /* 0x000fea0003800000 */
.L_x_21:
[----:B-1----:R1:W2:Y:S02]  /*17c60*/  SYNCS.PHASECHK.TRANS64.TRYWAIT P1, [R4+URZ], R3 ;  /* 0x00000003040075a7 */ /* 0x0022a4000802017f */
[----:B--2---:R-:W-:Y:S05]  /*17c70*/  @!P1 NANOSLEEP.SYNCS 0x989680 ;  /* 0x009896800000995d */ /* 0x004fea0003900000 */
[----:B------:R-:W2:Y:S02]  /*17c80*/  @!P1 SYNCS.PHASECHK.TRANS64 P1, [R4+URZ], R3 ;  /* 0x00000003040095a7 */ /* 0x000ea4000802007f */
[----:B--2---:R-:W-:Y:S05]  /*17c90*/  @!P1 BRA `(.L_x_21) ;  /* 0xfffffffc00f09947 */ /* 0x004fea000383ffff */
[----:B------:R-:W-:Y:S05]  /*17ca0*/  BRA `(.L_x_20) ;  /* 0xfffffe9800b47947 */ /* 0x000fea000383ffff */
.L_x_26:
[----:B-1----:R1:W2:Y:S02]  /*17cb0*/  SYNCS.PHASECHK.TRANS64.TRYWAIT P1, [R5+URZ], R6 ;  /* 0x00000006050075a7 */ /* 0x0022a4000802017f */
[----:B--2---:R-:W-:Y:S05]  /*17cc0*/  @!P1 NANOSLEEP.SYNCS 0x989680 ;  /* 0x009896800000995d */ /* 0x004fea0003900000 */
[----:B------:R-:W2:Y:S02]  /*17cd0*/  @!P1 SYNCS.PHASECHK.TRANS64 P1, [R5+URZ], R6 ;  /* 0x00000006050095a7 */ /* 0x000ea4000802007f */
[----:B--2---:R-:W-:Y:S05]  /*17ce0*/  @!P1 BRA `(.L_x_26) ;  /* 0xfffffffc00f09947 */ /* 0x004fea000383ffff */
[----:B------:R-:W-:Y:S05]  /*17cf0*/  BRA `(.L_x_25) ;  /* 0xfffffeb000147947 */ /* 0x000fea000383ffff */
.L_x_551:
[----:B------:R-:W-:Y:S01]  /*17d00*/  BSSY B1, `(.L_x_573) ;  /* 0x0000006000017945 */ /* 0x000fe20003800000 */
[----:B------:R-:W-:-:S07]  /*17d10*/  IMAD.MOV.U32 R15, RZ, RZ, -0x1 ;  /* 0xffffffffff0f7424 */ /* 0x000fce00078e00ff */
[----:B------:R-:W-:Y:S05]  /*17d20*/  WARPSYNC.COLLECTIVE R15, `(.L_x_574) ;  /* 0x000000000f0c7348 */ /* 0x000fea0003c00000 */
[----:B------:R-:W-:Y:S02]  /*17d30*/  ELECT P6, UR62, PT ;  /* 0x00000000003e782f */ /* 0x000fe400038c0000 */
[----:B------:R-:W-:Y:S01]  /*17d40*/  MOV R14, UR62 ;  /* 0x0000003e000e7c02 */ /* 0x000fe20008000f00 */
[----:B------:R-:W-:Y:S10]  /*17d50*/  ENDCOLLECTIVE ;  /* 0x000000000000791b */ /* 0x000ff40003800000 */
.L_x_574:
[----:B------:R-:W-:Y:S05]  /*17d60*/  BSYNC B1 ;  /* 0x0000000000017941 */ /* 0x000fea0003800000 */
.L_x_573:
[----:B------:R-:W-:Y:S05]  /*17d70*/  BRA `(.L_x_575) ;  /* 0xffffffec00847947 */ /* 0x000fea000383ffff */
.L_x_554:
[----:B0-----:R0:W2:Y:S02]  /*17d80*/  SYNCS.PHASECHK.TRANS64.TRYWAIT P0, [R10+URZ+0x38], R5 ;  /* 0x000038050a0075a7 */ /* 0x0010a4000800017f */
[----:B--2---:R-:W-:Y:S05]  /*17d90*/  @!P0 NANOSLEEP.SYNCS 0x989680 ;  /* 0x009896800000895d */ /* 0x004fea0003900000 */
[----:B------:R-:W2:Y:S02]  /*17da0*/  @!P0 SYNCS.PHASECHK.TRANS64 P0, [R10+URZ+0x38], R5 ;  /* 0x000038050a0085a7 */ /* 0x000ea4000800007f */
[----:B--2---:R-:W-:Y:S05]  /*17db0*/  @!P0 BRA `(.L_x_554) ;  /* 0xfffffffc00f08947 */ /* 0x004fea000383ffff */
[----:B------:R-:W-:Y:S05]  /*17dc0*/  BRA `(.L_x_576) ;  /* 0xffffffec00c47947 */ /* 0x000fea000383ffff */
.L_x_562:
[----:B------:R-:W-:Y:S01]  /*17dd0*/  BSSY B0, `(.L_x_577) ;  /* 0x0000006000007945 */ /* 0x000fe20003800000 */
[----:B------:R-:W-:-:S07]  /*17de0*/  IMAD.MOV.U32 R15, RZ, RZ, -0x1 ;  /* 0xffffffffff0f7424 */ /* 0x000fce00078e00ff */
[----:B------:R-:W-:Y:S05]  /*17df0*/  WARPSYNC.COLLECTIVE R15, `(.L_x_578) ;  /* 0x000000000f0c7348 */ /* 0x000fea0003c00000 */
[----:B------:R-:W-:Y:S02]  /*17e00*/  ELECT P6, UR62, PT ;  /* 0x00000000003e782f */ /* 0x000fe400038c0000 */
[----:B------:R-:W-:Y:S01]  /*17e10*/  MOV R14, UR62 ;  /* 0x0000003e000e7c02 */ /* 0x000fe20008000f00 */
[----:B------:R-:W-:Y:S10]  /*17e20*/  ENDCOLLECTIVE ;  /* 0x000000000000791b */ /* 0x000ff40003800000 */
.L_x_578:
[----:B------:R-:W-:Y:S05]  /*17e30*/  BSYNC B0 ;  /* 0x0000000000007941 */ /* 0x000fea0003800000 */
.L_x_577:
[----:B------:R-:W-:Y:S05]  /*17e40*/  BRA `(.L_x_579) ;  /* 0xfffffff800607947 */ /* 0x000fea000383ffff */
.L_x_566:
[----:B0-----:R0:W1:Y:S02]  /*17e50*/  SYNCS.PHASECHK.TRANS64.TRYWAIT P0, [R5+URZ], R2 ;  /* 0x00000002050075a7 */ /* 0x001064000800017f */
[----:B-1----:R-:W-:Y:S05]  /*17e60*/  @!P0 NANOSLEEP.SYNCS 0x989680 ;  /* 0x009896800000895d */ /* 0x002fea0003900000 */
[----:B------:R-:W1:Y:S02]  /*17e70*/  @!P0 SYNCS.PHASECHK.TRANS64 P0, [R5+URZ], R2 ;  /* 0x00000002050085a7 */ /* 0x000e64000800007f */
[----:B-1----:R-:W-:Y:S05]  /*17e80*/  @!P0 BRA `(.L_x_566) ;  /* 0xfffffffc00f08947 */ /* 0x002fea000383ffff */
[----:B------:R-:W-:Y:S05]  /*17e90*/  BRA `(.L_x_580) ;  /* 0xfffffff800887947 */ /* 0x000fea000383ffff */
.L_x_567:
[----:B0-----:R0:W1:Y:S02]  /*17ea0*/  SYNCS.PHASECHK.TRANS64.TRYWAIT P0, [R7+URZ], R0 ;  /* 0x00000000070075a7 */ /* 0x001064000800017f */
[----:B-1----:R-:W-:Y:S05]  /*17eb0*/  @!P0 NANOSLEEP.SYNCS 0x989680 ;  /* 0x009896800000895d */ /* 0x002fea0003900000 */
[----:B------:R-:W1:Y:S02]  /*17ec0*/  @!P0 SYNCS.PHASECHK.TRANS64 P0, [R7+URZ], R0 ;  /* 0x00000000070085a7 */ /* 0x000e64000800007f */
[----:B-1----:R-:W-:Y:S05]  /*17ed0*/  @!P0 BRA `(.L_x_567) ;  /* 0xfffffffc00f08947 */ /* 0x002fea000383ffff */
[----:B------:R-:W-:Y:S05]  /*17ee0*/  BRA `(.L_x_581) ;  /* 0xfffffff800987947 */ /* 0x000fea000383ffff */
.L_x_568:
[----:B0-----:R0:W1:Y:S02]  /*17ef0*/  SYNCS.PHASECHK.TRANS64.TRYWAIT P0, [R7+URZ], R0 ;  /* 0x00000000070075a7 */ /* 0x001064000800017f */
[----:B-1----:R-:W-:Y:S05]  /*17f00*/  @!P0 NANOSLEEP.SYNCS 0x989680 ;  /* 0x009896800000895d */ /* 0x002fea0003900000 */
[----:B------:R-:W1:Y:S02]  /*17f10*/  @!P0 SYNCS.PHASECHK.TRANS64 P0, [R7+URZ], R0 ;  /* 0x00000000070085a7 */ /* 0x000e64000800007f */
[----:B-1----:R-:W-:Y:S05]  /*17f20*/  @!P0 BRA `(.L_x_568) ;  /* 0xfffffffc00f08947 */ /* 0x002fea000383ffff */
[----:B------:R-:W-:Y:S05]  /*17f30*/  BRA `(.L_x_582) ;  /* 0xfffffff800a87947 */ /* 0x000fea000383ffff */
.L_x_569:
[----:B0-----:R0:W1:Y:S02]  /*17f40*/  SYNCS.PHASECHK.TRANS64.TRYWAIT P0, [R7+URZ], R0 ;  /* 0x00000000070075a7 */ /* 0x001064000800017f */
[----:B-1----:R-:W-:Y:S05]  /*17f50*/  @!P0 NANOSLEEP.SYNCS 0x989680 ;  /* 0x009896800000895d */ /* 0x002fea0003900000 */
[----:B------:R-:W1:Y:S02]  /*17f60*/  @!P0 SYNCS.PHASECHK.TRANS64 P0, [R7+URZ], R0 ;  /* 0x00000000070085a7 */ /* 0x000e64000800007f */
[----:B-1----:R-:W-:Y:S05]  /*17f70*/  @!P0 BRA `(.L_x_569) ;  /* 0xfffffffc00f08947 */ /* 0x002fea000383ffff */
[----:B------:R-:W-:Y:S05]  /*17f80*/  BRA `(.L_x_583) ;  /* 0xfffffff800b87947 */ /* 0x000fea000383ffff */
.L_x_570:
[----:B0-----:R0:W1:Y:S02]  /*17f90*/  SYNCS.PHASECHK.TRANS64.TRYWAIT P0, [R7+URZ], R0 ;  /* 0x00000000070075a7 */ /* 0x001064000800017f */
[----:B-1----:R-:W-:Y:S05]  /*17fa0*/  @!P0 NANOSLEEP.SYNCS 0x989680 ;  /* 0x009896800000895d */ /* 0x002fea0003900000 */
[----:B------:R-:W1:Y:S02]  /*17fb0*/  @!P0 SYNCS.PHASECHK.TRANS64 P0, [R7+URZ], R0 ;  /* 0x00000000070085a7 */ /* 0x000e64000800007f */
[----:B-1----:R-:W-:Y:S05]  /*17fc0*/  @!P0 BRA `(.L_x_570) ;  /* 0xfffffffc00f08947 */ /* 0x002fea000383ffff */
[----:B------:R-:W-:Y:S05]  /*17fd0*/  BRA `(.L_x_584) ;  /* 0xfffffff800c87947 */ /* 0x000fea000383ffff */
.L_x_571:
[----:B0-----:R0:W1:Y:S02]  /*17fe0*/  SYNCS.PHASECHK.TRANS64.TRYWAIT P0, [R7+URZ], R0 ;  /* 0x00000000070075a7 */ /* 0x001064000800017f */
[----:B-1----:R-:W-:Y:S05]  /*17ff0*/  @!P0 NANOSLEEP.SYNCS 0x989680 ;  /* 0x009896800000895d */ /* 0x002fea0003900000 */
[----:B------:R-:W1:Y:S02]  /*18000*/  @!P0 SYNCS.PHASECHK.TRANS64 P0, [R7+URZ], R0 ;  /* 0x00000000070085a7 */ /* 0x000e64000800007f */
[----:B-1----:R-:W-:Y:S05]  /*18010*/  @!P0 BRA `(.L_x_571) ;  /* 0xfffffffc00f08947 */ /* 0x002fea000383ffff */
[----:B------:R-:W-:Y:S05]  /*18020*/  BRA `(.L_x_585) ;  /* 0xfffffff800d87947 */ /* 0x000fea000383ffff */
.L_x_586:
[----:B------:R-:W-:-:S00]  /*18030*/  BRA `(.L_x_586) ;  /* 0xfffffffc00fc7947 */ /* 0x000fc0000383ffff */
[----:B------:R-:W-:-:S00]  /*18040*/  NOP ;  /* 0x0000000000007918 */ /* 0x000fc00000000000 */
        /* <DEDUP_REMOVED lines=11> */
.L_x_587:


//--------------------- .nv.global.init           --------------------------
	.section	.nv.global.init,"aw",@progbits
.nv.global.init:
	.type		$str$22,@object
	.size		$str$22,($str$23 - $str$22)
$str$22:
        /*0000*/ 	.byte	0x6b, 0x5f, 0x74, 0x69, 0x6c, 0x65, 0x5f, 0x63, 0x6f, 0x75, 0x6e, 0x74, 0x20, 0x3e, 0x3d, 0x20
        /*0010*/ 	.byte	0x31, 0x00
	.type		$str$23,@object
	.size		$str$23,(__unnamed_1 - $str$23)
$str$23:
        /*0012*/ 	.byte	0x2f, 0x74, 0x6d, 0x70, 0x2f, 0x63, 0x75, 0x74, 0x6c, 0x61, 0x73, 0x73, 0x5f, 0x73, 0x77, 0x65
        /*0022*/ 	.byte	0x65, 0x70, 0x5f, 0x73, 0x72, 0x63, 0x2f, 0x69, 0x6e, 0x63, 0x6c, 0x75, 0x64, 0x65, 0x2f, 0x63
        /*0032*/ 	.byte	0x75, 0x74, 0x6c, 0x61, 0x73, 0x73, 0x2f, 0x67, 0x65, 0x6d, 0x6d, 0x2f, 0x63, 0x6f, 0x6c, 0x6c
        /*0042*/ 	.byte	0x65, 0x63, 0x74, 0x69, 0x76, 0x65, 0x2f, 0x73, 0x6d, 0x39, 0x30, 0x5f, 0x6d, 0x6d, 0x61, 0x5f
        /*0052*/ 	.byte	0x74, 0x6d, 0x61, 0x5f, 0x67, 0x6d, 0x6d, 0x61, 0x5f, 0x73, 0x73, 0x5f, 0x77, 0x61, 0x72, 0x70
        /*0062*/ 	.byte	0x73, 0x70, 0x65, 0x63, 0x69, 0x61, 0x6c, 0x69, 0x7a, 0x65, 0x64, 0x2e, 0x68, 0x70, 0x70, 0x00
	.type		__unnamed_1,@object
	.size		__unnamed_1,(.L_0 - __unnamed_1)
__unnamed_1:
        /* <DEDUP_REMOVED lines=182> */
        /*0bd2*/ 	.byte	0x5d, 0x00
.L_0:


//--------------------- .nv.shared._ZN7cutlass13device_kernelINS_4gemm6kernel13GemmUniversalIN4cute5tupleIJiiiiEEENS1_10collective13CollectiveMmaINS1_34MainloopSm90TmaGmmaWarpSpecializedILi7ENS5_IJNS4_1CILi4EEESB_NSA_ILi1EEEEEENS1_35KernelTmaWarpSpecializedCooperativeEEENS5_IJNSA_ILi256EEESG_NSA_ILi32EEEEEENS_6half_tENS5_IJlSC_lEEESJ_SK_NS4_8TiledMMAINS4_8MMA_AtomIJNS4_4SM904GMMA26MMA_64x256x16_F32F16F16_SSILNSO_5MajorE0ELSQ_0ELNSO_7ScaleInE1ELSR_1EEEEEENS4_6LayoutINS5_IJNSA_ILi2EEESC_SC_EEENS5_IJSC_NSA_ILi0EEESX_EEEEENS5_IJNS4_10UnderscoreES10_S10_EEEEENS4_23SM90_TMA_LOAD_MULTICASTENS4_14ComposedLayoutINS4_7SwizzleILi2ELi4ELi3EEENS4_18smem_ptr_flag_bitsILi16EEENSU_INS5_IJNSA_ILi8EEESH_EEENS5_IJSH_SC_EEEEEEEvNS4_8identityES13_S1D_vS1E_EENS_8epilogue10collective6detail29Sm90TmaWarpSpecializedAdapterINS1H_15DefaultEpilogueISJ_SK_SK_NS1G_6thread17LinearCombinationISJ_Li1EffLNS1L_9ScaleType4KindE0ELNS_15FloatRoundStyleE2ESJ_EENS1_15EpilogueDefaultEEEEEvvEEEEvNT_6ParamsE --------------------------
	.section	.nv.shared._ZN7cutlass13device_kernelINS_4gemm6kernel13GemmUniversalIN4cute5tupleIJiiiiEEENS1_10collective13CollectiveMmaINS1_34MainloopSm90TmaGmmaWarpSpecializedILi7ENS5_IJNS4_1CILi4EEESB_NSA_ILi1EEEEEENS1_35KernelTmaWarpSpecializedCooperativeEEENS5_IJNSA_ILi256EEESG_NSA_ILi32EEEEEENS_6half_tENS5_IJlSC_lEEESJ_SK_NS4_8TiledMMAINS4_8MMA_AtomIJNS4_4SM904GMMA26MMA_64x256x16_F32F16F16_SSILNSO_5MajorE0ELSQ_0ELNSO_7ScaleInE1ELSR_1EEEEEENS4_6LayoutINS5_IJNSA_ILi2EEESC_SC_EEENS5_IJSC_NSA_ILi0EEESX_EEEEENS5_IJNS4_10UnderscoreES10_S10_EEEEENS4_23SM90_TMA_LOAD_MULTICASTENS4_14ComposedLayoutINS4_7SwizzleILi2ELi4ELi3EEENS4_18smem_ptr_flag_bitsILi16EEENSU_INS5_IJNSA_ILi8EEESH_EEENS5_IJSH_SC_EEEEEEEvNS4_8identityES13_S1D_vS1E_EENS_8epilogue10collective6detail29Sm90TmaWarpSpecializedAdapterINS1H_15DefaultEpilogueISJ_SK_SK_NS1G_6thread17LinearCombinationISJ_Li1EffLNS1L_9ScaleType4KindE0ELNS_15FloatRoundStyleE2ESJ_EENS1_15EpilogueDefaultEEEEEvvEEEEvNT_6ParamsE,"aw",@nobits
	.sectionflags	@""
	.align	16
	.zero		1024


//--------------------- .nv.shared.reserved.0     --------------------------
	.section	.nv.shared.reserved.0,"aw",@nobits
	.weak		__nv_reservedSMEM_offset_0_alias
	.size		__nv_reservedSMEM_offset_0_alias, 0, 0
	.other		__nv_reservedSMEM_offset_0_alias,@"STO_CUDA_RESERVED_SHARED STV_DEFAULT"
__nv_reservedSMEM_offset_0_alias:
	.zero		0


//--------------------- .nv.global                --------------------------
	.section	.nv.global,"aw",@nobits
.nv.global:
	.type		_ZN40_INTERNAL_8c1b2a75_4_k_cu_1c7147d9_248494cute1_E,@object
	.size		_ZN40_INTERNAL_8c1b2a75_4_k_cu_1c7147d9_248494cute1_E,(_ZN40_INTERNAL_8c1b2a75_4_k_cu_1c7147d9_248494cuda3std3__45__cpo6cbeginE - _ZN40_INTERNAL_8c1b2a75_4_k_cu_1c7147d9_248494cute1_E)
_ZN40_INTERNAL_8c1b2a75_4_k_cu_1c7147d9_248494cute1_E:
	.zero		1
	.type		_ZN40_INTERNAL_8c1b2a75_4_k_cu_1c7147d9_248494cuda3std3__45__cpo6cbeginE,@object
	.size		_ZN40_INTERNAL_8c1b2a75_4_k_cu_1c7147d9_248494cuda3std3__45__cpo6cbeginE,(_ZN40_INTERNAL_8c1b2a75_4_k_cu_1c7147d9_248494cuda3std3__48in_placeE - _ZN40_INTERNAL_8c1b2a75_4_k_cu_1c7147d9_248494cuda3std3__45__cpo6cbeginE)
_ZN40_INTERNAL_8c1b2a75_4_k_cu_1c7147d9_248494cuda3std3__45__cpo6cbeginE:
	.zero		1
	.type		_ZN40_INTERNAL_8c1b2a75_4_k_cu_1c7147d9_248494cuda3std3__48in_placeE,@object
	.size		_ZN40_INTERNAL_8c1b2a75_4_k_cu_1c7147d9_248494cuda3std3__48in_placeE,(_ZN40_INTERNAL_8c1b2a75_4_k_cu_1c7147d9_248494cuda3std6ranges3__45__cpo9iter_moveE - _ZN40_INTERNAL_8c1b2a75_4_k_cu_1c7147d9_248494cuda3std3__48in_placeE)
_ZN40_INTERNAL_8c1b2a75_4_k_cu_1c7147d9_248494cuda3std3__48in_placeE:
	.zero		1
	.type		_ZN40_INTERNAL_8c1b2a75_4_k_cu_1c7147d9_248494cuda3std6ranges3__45__cpo9iter_moveE,@object
	.size		_ZN40_INTERNAL_8c1b2a75_4_k_cu_1c7147d9_248494cuda3std6ranges3__45__cpo9iter_moveE,(_ZN40_INTERNAL_8c1b2a75_4_k_cu_1c7147d9_248494cuda3std3__45__cpo5beginE - _ZN40_INTERNAL_8c1b2a75_4_k_cu_1c7147d9_248494cuda3std6ranges3__45__cpo9iter_moveE)
_ZN40_INTERNAL_8c1b2a75_4_k_cu_1c7147d9_248494cuda3std6ranges3__45__cpo9iter_moveE:
	.zero		1
	.type		_ZN40_INTERNAL_8c1b2a75_4_k_cu_1c7147d9_248494cuda3std3__45__cpo5beginE,@object
	.size		_ZN40_INTERNAL_8c1b2a75_4_k_cu_1c7147d9_248494cuda3std3__45__cpo5beginE,(_ZN40_INTERNAL_8c1b2a75_4_k_cu_1c7147d9_248494cuda3std3__442_GLOBAL__N__8c1b2a75_4_k_cu_1c7147d9_248496ignoreE - _ZN40_INTERNAL_8c1b2a75_4_k_cu_1c7147d9_248494cuda3std3__45__cpo5beginE)
_ZN40_INTERNAL_8c1b2a75_4_k_cu_1c7147d9_248494cuda3std3__45__cpo5beginE:
	.zero		1
	.type		_ZN40_INTERNAL_8c1b2a75_4_k_cu_1c7147d9_248494cuda3std3__442_GLOBAL__N__8c1b2a75_4_k_cu_1c7147d9_248496ignoreE,@object
	.size		_ZN40_INTERNAL_8c1b2a75_4_k_cu_1c7147d9_248494cuda3std3__442_GLOBAL__N__8c1b2a75_4_k_cu_1c7147d9_248496ignoreE,(_ZN40_INTERNAL_8c1b2a75_4_k_cu_1c7147d9_248494cute7productE - _ZN40_INTERNAL_8c1b2a75_4_k_cu_1c7147d9_248494cuda3std3__442_GLOBAL__N__8c1b2a75_4_k_cu_1c7147d9_248496ignoreE)
_ZN40_INTERNAL_8c1b2a75_4_k_cu_1c7147d9_248494cuda3std3__442_GLOBAL__N__8c1b2a75_4_k_cu_1c7147d9_248496ignoreE:
	.zero		1
	.type		_ZN40_INTERNAL_8c1b2a75_4_k_cu_1c7147d9_248494cute7productE,@object
	.size		_ZN40_INTERNAL_8c1b2a75_4_k_cu_1c7147d9_248494cute7productE,(_ZN40_INTERNAL_8c1b2a75_4_k_cu_1c7147d9_248494cuda3std3__45__cpo3endE - _ZN40_INTERNAL_8c1b2a75_4_k_cu_1c7147d9_248494cute7productE)
_ZN40_INTERNAL_8c1b2a75_4_k_cu_1c7147d9_248494cute7productE:
	.zero		1
	.type		_ZN40_INTERNAL_8c1b2a75_4_k_cu_1c7147d9_248494cuda3std3__45__cpo3endE,@object
	.size		_ZN40_INTERNAL_8c1b2a75_4_k_cu_1c7147d9_248494cuda3std3__45__cpo3endE,(_ZN40_INTERNAL_8c1b2a75_4_k_cu_1c7147d9_248494cuda3std3__419piecewise_constructE - _ZN40_INTERNAL_8c1b2a75_4_k_cu_1c7147d9_248494cuda3std3__45__cpo3endE)
_ZN40_INTERNAL_8c1b2a75_4_k_cu_1c7147d9_248494cuda3std3__45__cpo3endE:
	.zero		1
	.type		_ZN40_INTERNAL_8c1b2a75_4_k_cu_1c7147d9_248494cuda3std3__419piecewise_constructE,@object
	.size		_ZN40_INTERNAL_8c1b2a75_4_k_cu_1c7147d9_248494cuda3std3__419piecewise_constructE,(_ZN40_INTERNAL_8c1b2a75_4_k_cu_1c7147d9_248494cuda3std3__45__cpo4cendE - _ZN40_INTERNAL_8c1b2a75_4_k_cu_1c7147d9_248494cuda3std3__419piecewise_constructE)
_ZN40_INTERNAL_8c1b2a75_4_k_cu_1c7147d9_248494cuda3std3__419piecewise_constructE:
	.zero		1
	.type		_ZN40_INTERNAL_8c1b2a75_4_k_cu_1c7147d9_248494cuda3std3__45__cpo4cendE,@object
	.size		_ZN40_INTERNAL_8c1b2a75_4_k_cu_1c7147d9_248494cuda3std3__45__cpo4cendE,(_ZN40_INTERNAL_8c1b2a75_4_k_cu_1c7147d9_248494cuda3std6ranges3__45__cpo4swapE - _ZN40_INTERNAL_8c1b2a75_4_k_cu_1c7147d9_248494cuda3std3__45__cpo4cendE)
_ZN40_INTERNAL_8c1b2a75_4_k_cu_1c7147d9_248494cuda3std3__45__cpo4cendE:
	.zero		1
	.type		_ZN40_INTERNAL_8c1b2a75_4_k_cu_1c7147d9_248494cuda3std6ranges3__45__cpo4swapE,@object
	.size		_ZN40_INTERNAL_8c1b2a75_4_k_cu_1c7147d9_248494cuda3std6ranges3__45__cpo4swapE,(.L_8 - _ZN40_INTERNAL_8c1b2a75_4_k_cu_1c7147d9_248494cuda3std6ranges3__45__cpo4swapE)
_ZN40_INTERNAL_8c1b2a75_4_k_cu_1c7147d9_248494cuda3std6ranges3__45__cpo4swapE:
	.zero		1
.L_8:


//--------------------- .nv.constant0._ZN7cutlass13device_kernelINS_4gemm6kernel13GemmUniversalIN4cute5tupleIJiiiiEEENS1_10collective13CollectiveMmaINS1_34MainloopSm90TmaGmmaWarpSpecializedILi7ENS5_IJNS4_1CILi4EEESB_NSA_ILi1EEEEEENS1_35KernelTmaWarpSpecializedCooperativeEEENS5_IJNSA_ILi256EEESG_NSA_ILi32EEEEEENS_6half_tENS5_IJlSC_lEEESJ_SK_NS4_8TiledMMAINS4_8MMA_AtomIJNS4_4SM904GMMA26MMA_64x256x16_F32F16F16_SSILNSO_5MajorE0ELSQ_0ELNSO_7ScaleInE1ELSR_1EEEEEENS4_6LayoutINS5_IJNSA_ILi2EEESC_SC_EEENS5_IJSC_NSA_ILi0EEESX_EEEEENS5_IJNS4_10UnderscoreES10_S10_EEEEENS4_23SM90_TMA_LOAD_MULTICASTENS4_14ComposedLayoutINS4_7SwizzleILi2ELi4ELi3EEENS4_18smem_ptr_flag_bitsILi16EEENSU_INS5_IJNSA_ILi8EEESH_EEENS5_IJSH_SC_EEEEEEEvNS4_8identityES13_S1D_vS1E_EENS_8epilogue10collective6detail29Sm90TmaWarpSpecializedAdapterINS1H_15DefaultEpilogueISJ_SK_SK_NS1G_6thread17LinearCombinationISJ_Li1EffLNS1L_9ScaleType4KindE0ELNS_15FloatRoundStyleE2ESJ_EENS1_15EpilogueDefaultEEEEEvvEEEEvNT_6ParamsE --------------------------
	.section	.nv.constant0._ZN7cutlass13device_kernelINS_4gemm6kernel13GemmUniversalIN4cute5tupleIJiiiiEEENS1_10collective13CollectiveMmaINS1_34MainloopSm90TmaGmmaWarpSpecializedILi7ENS5_IJNS4_1CILi4EEESB_NSA_ILi1EEEEEENS1_35KernelTmaWarpSpecializedCooperativeEEENS5_IJNSA_ILi256EEESG_NSA_ILi32EEEEEENS_6half_tENS5_IJlSC_lEEESJ_SK_NS4_8TiledMMAINS4_8MMA_AtomIJNS4_4SM904GMMA26MMA_64x256x16_F32F16F16_SSILNSO_5MajorE0ELSQ_0ELNSO_7ScaleInE1ELSR_1EEEEEENS4_6LayoutINS5_IJNSA_ILi2EEESC_SC_EEENS5_IJSC_NSA_ILi0EEESX_EEEEENS5_IJNS4_10UnderscoreES10_S10_EEEEENS4_23SM90_TMA_LOAD_MULTICASTENS4_14ComposedLayoutINS4_7SwizzleILi2ELi4ELi3EEENS4_18smem_ptr_flag_bitsILi16EEENSU_INS5_IJNSA_ILi8EEESH_EEENS5_IJSH_SC_EEEEEEEvNS4_8identityES13_S1D_vS1E_EENS_8epilogue10collective6detail29Sm90TmaWarpSpecializedAdapterINS1H_15DefaultEpilogueISJ_SK_SK_NS1G_6thread17LinearCombinationISJ_Li1EffLNS1L_9ScaleType4KindE0ELNS_15FloatRoundStyleE2ESJ_EENS1_15EpilogueDefaultEEEEEvvEEEEvNT_6ParamsE,"a",@progbits
	.sectionflags	@""
	.align	4
.nv.constant0._ZN7cutlass13device_kernelINS_4gemm6kernel13GemmUniversalIN4cute5tupleIJiiiiEEENS1_10collective13CollectiveMmaINS1_34MainloopSm90TmaGmmaWarpSpecializedILi7ENS5_IJNS4_1CILi4EEESB_NSA_ILi1EEEEEENS1_35KernelTmaWarpSpecializedCooperativeEEENS5_IJNSA_ILi256EEESG_NSA_ILi32EEEEEENS_6half_tENS5_IJlSC_lEEESJ_SK_NS4_8TiledMMAINS4_8MMA_AtomIJNS4_4SM904GMMA26MMA_64x256x16_F32F16F16_SSILNSO_5MajorE0ELSQ_0ELNSO_7ScaleInE1ELSR_1EEEEEENS4_6LayoutINS5_IJNSA_ILi2EEESC_SC_EEENS5_IJSC_NSA_ILi0EEESX_EEEEENS5_IJNS4_10UnderscoreES10_S10_EEEEENS4_23SM90_TMA_LOAD_MULTICASTENS4_14ComposedLayoutINS4_7SwizzleILi2ELi4ELi3EEENS4_18smem_ptr_flag_bitsILi16EEENSU_INS5_IJNSA_ILi8EEESH_EEENS5_IJSH_SC_EEEEEEEvNS4_8identityES13_S1D_vS1E_EENS_8epilogue10collective6detail29Sm90TmaWarpSpecializedAdapterINS1H_15DefaultEpilogueISJ_SK_SK_NS1G_6thread17LinearCombinationISJ_Li1EffLNS1L_9ScaleType4KindE0ELNS_15FloatRoundStyleE2ESJ_EENS1_15EpilogueDefaultEEEEEvvEEEEvNT_6ParamsE:
	.zero		1664


//--------------------- SYMBOLS --------------------------

	.type		.nv.reservedSmem.offset0,@object
	.size		.nv.reservedSmem.offset0,0x4
	.type		__assertfail,@function
